def attn_fwd(
    Q,
    K,
    V,
    Out,
    Lse,
    sm_scale,
    stride_qz,
    stride_qh,
    stride_qm,
    stride_qk,
    stride_kz,
    stride_kh,
    stride_kn,
    stride_kk,
    stride_vz,
    stride_vh,
    stride_vn,
    stride_vk,
    stride_oz,
    stride_oh,
    stride_om,
    stride_ok,
    seqlen_q,
    seqlen_k,
    BLOCK_M: tl.constexpr,
    BLOCK_N: tl.constexpr,
    HEAD_DIM: tl.constexpr,
    CAUSAL: tl.constexpr,
):
    start_m = tl.program_id(0)
    off_hz = tl.program_id(1)
    q_off = off_hz * stride_qh
    k_off = off_hz * stride_kh
    v_off = off_hz * stride_vh
    offs_m = start_m * BLOCK_M + tl.arange(0, BLOCK_M)
    offs_d = tl.arange(0, HEAD_DIM)
    offs_n = tl.arange(0, BLOCK_N)
    q_ptrs = Q + q_off + offs_m[:, None] * stride_qm + offs_d[None, :] * stride_qk
    k_ptrs = K + k_off + offs_d[:, None] * stride_kk + offs_n[None, :] * stride_kn
    v_ptrs = V + v_off + offs_n[:, None] * stride_vn + offs_d[None, :] * stride_vk
    m_i = tl.full([BLOCK_M], float("-inf"), dtype=tl.float32)
    l_i = tl.zeros([BLOCK_M], dtype=tl.float32) + 1.0
    acc = tl.zeros([BLOCK_M, HEAD_DIM], dtype=tl.float32)
    q = tl.load(q_ptrs)
    acc, l_i, m_i = _attn_fwd_inner(
        acc,
        l_i,
        m_i,
        q,
        k_ptrs,
        v_ptrs,
        sm_scale,
        stride_kn,
        stride_vn,
        start_m,
        seqlen_k,
        BLOCK_M,
        BLOCK_N,
        HEAD_DIM,
        CAUSAL,
    )
    acc = acc / l_i[:, None]
    lse = m_i + tl.math.log2(l_i) / 1.4426950408889634
    o_ptrs = (
        Out
        + off_hz * stride_oh
        + offs_m[:, None] * stride_om
        + offs_d[None, :] * stride_ok
    )
    tl.store(o_ptrs, acc.to(Out.dtype.element_ty))
    tl.store(Lse + off_hz * seqlen_q + offs_m, lse)

# config = {"BLOCK_M": 128, "BLOCK_N": 32, "HEAD_DIM": 64, "arch": "sm_100", "causal": true, "dtype": "bf16", "num_stages": 3, "num_warps": 8}
# arch = sm_100


// ===== COMPILED SASS (sm_100a) =====

	.target	sm_100a

	.elftype	@"ET_EXEC"


//--------------------- .note.nv.tkinfo           --------------------------
	.section	.note.nv.tkinfo,"",@"SHT_NOTE"
	.sectionflags	@"SHF_NOTE_NV_TKINFO"
	.tkinfo
        /*0018*/ 	.word	0x00000081
        /*0030*/ 	.string	""
        /*0030*/ 	.string	"ptxas-blackwell"
        /*0030*/ 	.string	"Cuda compilation tools, release 12.9, V12.9.86"
        /*0030*/ 	.string	"Build cuda_12.9.r12.9/compiler.36037853_0"
        /*0030*/ 	.string	"-v  -suppress-debug-info  -lineinfo  -arch sm_100a "



//--------------------- .note.nv.cuver            --------------------------
	.section	.note.nv.cuver,"",@"SHT_NOTE"
	.sectionflags	@"SHF_NOTE_NV_CUVER"
        /*0018*/ 	.short	0x0001
        /*001a*/ 	.short	0x0064
        /*001c*/ 	.short	0x0001
        /*001e*/ 	.short	0x0000
        /*0020*/ 	.short	0x0001
        /*0022*/ 	.short	0x0000


//--------------------- .nv.info                  --------------------------
	.section	.nv.info,"",@"SHT_CUDA_INFO"
	.align	4


	//----- nvinfo : EIATTR_REGCOUNT
	.align		4
        /*0000*/ 	.byte	0x04, 0x2f
        /*0002*/ 	.short	(.L_5 - .L_4)
	.align		4
.L_4:
        /*0004*/ 	.word	index@(attn_fwd)
        /*0008*/ 	.word	0x00000067


	//----- nvinfo : EIATTR_FRAME_SIZE
	.align		4
.L_5:
        /*000c*/ 	.byte	0x04, 0x11
        /*000e*/ 	.short	(.L_7 - .L_6)
	.align		4
.L_6:
        /*0010*/ 	.word	index@($__internal_2_$__cuda_sm10x_tcgen05_guardrail_trap_unallocated_columns_being_dealloced)
        /*0014*/ 	.word	0x00000000


	//----- nvinfo : EIATTR_FRAME_SIZE
	.align		4
.L_7:
        /*0018*/ 	.byte	0x04, 0x11
        /*001a*/ 	.short	(.L_9 - .L_8)
	.align		4
.L_8:
        /*001c*/ 	.word	index@($__internal_1_$__cuda_sm10x_tcgen05_guardrail_trap_phase_invalid_during_alloc)
        /*0020*/ 	.word	0x00000000


	//----- nvinfo : EIATTR_FRAME_SIZE
	.align		4
.L_9:
        /*0024*/ 	.byte	0x04, 0x11
        /*0026*/ 	.short	(.L_11 - .L_10)
	.align		4
.L_10:
        /*0028*/ 	.word	index@($__internal_0_$__cuda_sm10x_tcgen05_guardrail_trap_col_being_dealloced_not_returned_by_alloc)
        /*002c*/ 	.word	0x00000000


	//----- nvinfo : EIATTR_FRAME_SIZE
	.align		4
.L_11:
        /*0030*/ 	.byte	0x04, 0x11
        /*0032*/ 	.short	(.L_13 - .L_12)
	.align		4
.L_12:
        /*0034*/ 	.word	index@(attn_fwd)
        /*0038*/ 	.word	0x00000000


	//----- nvinfo : EIATTR_MIN_STACK_SIZE
	.align		4
.L_13:
        /*003c*/ 	.byte	0x04, 0x12
        /*003e*/ 	.short	(.L_15 - .L_14)
	.align		4
.L_14:
        /*0040*/ 	.word	index@(attn_fwd)
        /*0044*/ 	.word	0x00000000
.L_15:


//--------------------- .nv.info.attn_fwd         --------------------------
	.section	.nv.info.attn_fwd,"",@"SHT_CUDA_INFO"
	.sectionflags	@""
	.align	4


	//----- nvinfo : EIATTR_CUDA_API_VERSION
	.align		4
        /*0000*/ 	.byte	0x04, 0x37
        /*0002*/ 	.short	(.L_17 - .L_16)
.L_16:
        /*0004*/ 	.word	0x00000081


	//----- nvinfo : EIATTR_KPARAM_INFO
	.align		4
.L_17:
        /*0008*/ 	.byte	0x04, 0x17
        /*000a*/ 	.short	(.L_19 - .L_18)
.L_18:
        /*000c*/ 	.word	0x00000000
        /*0010*/ 	.short	0x0019
        /*0012*/ 	.short	0x0080
        /*0014*/ 	.byte	0x00, 0xf4, 0x21, 0x00


	//----- nvinfo : EIATTR_KPARAM_INFO
	.align		4
.L_19:
        /*0018*/ 	.byte	0x04, 0x17
        /*001a*/ 	.short	(.L_21 - .L_20)
.L_20:
        /*001c*/ 	.word	0x00000000
        /*0020*/ 	.short	0x0018
        /*0022*/ 	.short	0x0078
        /*0024*/ 	.byte	0x00, 0xf4, 0x21, 0x00


	//----- nvinfo : EIATTR_KPARAM_INFO
	.align		4
.L_21:
        /*0028*/ 	.byte	0x04, 0x17
        /*002a*/ 	.short	(.L_23 - .L_22)
.L_22:
        /*002c*/ 	.word	0x00000000
        /*0030*/ 	.short	0x0017
        /*0032*/ 	.short	0x0070
        /*0034*/ 	.byte	0x00, 0xf0, 0x11, 0x00


	//----- nvinfo : EIATTR_KPARAM_INFO
	.align		4
.L_23:
        /*0038*/ 	.byte	0x04, 0x17
        /*003a*/ 	.short	(.L_25 - .L_24)
.L_24:
        /*003c*/ 	.word	0x00000000
        /*0040*/ 	.short	0x0016
        /*0042*/ 	.short	0x006c
        /*0044*/ 	.byte	0x00, 0xf0, 0x11, 0x00


	//----- nvinfo : EIATTR_KPARAM_INFO
	.align		4
.L_25:
        /*0048*/ 	.byte	0x04, 0x17
        /*004a*/ 	.short	(.L_27 - .L_26)
.L_26:
        /*004c*/ 	.word	0x00000000
        /*0050*/ 	.short	0x0015
        /*0052*/ 	.short	0x0068
        /*0054*/ 	.byte	0x00, 0xf0, 0x11, 0x00


	//----- nvinfo : EIATTR_KPARAM_INFO
	.align		4
.L_27:
        /*0058*/ 	.byte	0x04, 0x17
        /*005a*/ 	.short	(.L_29 - .L_28)
.L_28:
        /*005c*/ 	.word	0x00000000
        /*0060*/ 	.short	0x0014
        /*0062*/ 	.short	0x0064
        /*0064*/ 	.byte	0x00, 0xf0, 0x11, 0x00


	//----- nvinfo : EIATTR_KPARAM_INFO
	.align		4
.L_29:
        /*0068*/ 	.byte	0x04, 0x17
        /*006a*/ 	.short	(.L_31 - .L_30)
.L_30:
        /*006c*/ 	.word	0x00000000
        /*0070*/ 	.short	0x0013
        /*0072*/ 	.short	0x0060
        /*0074*/ 	.byte	0x00, 0xf0, 0x11, 0x00


	//----- nvinfo : EIATTR_KPARAM_INFO
	.align		4
.L_31:
        /*0078*/ 	.byte	0x04, 0x17
        /*007a*/ 	.short	(.L_33 - .L_32)
.L_32:
        /*007c*/ 	.word	0x00000000
        /*0080*/ 	.short	0x0012
        /*0082*/ 	.short	0x005c
        /*0084*/ 	.byte	0x00, 0xf0, 0x11, 0x00


	//----- nvinfo : EIATTR_KPARAM_INFO
	.align		4
.L_33:
        /*0088*/ 	.byte	0x04, 0x17
        /*008a*/ 	.short	(.L_35 - .L_34)
.L_34:
        /*008c*/ 	.word	0x00000000
        /*0090*/ 	.short	0x0011
        /*0092*/ 	.short	0x0058
        /*0094*/ 	.byte	0x00, 0xf0, 0x11, 0x00


	//----- nvinfo : EIATTR_KPARAM_INFO
	.align		4
.L_35:
        /*0098*/ 	.byte	0x04, 0x17
        /*009a*/ 	.short	(.L_37 - .L_36)
.L_36:
        /*009c*/ 	.word	0x00000000
        /*00a0*/ 	.short	0x0010
        /*00a2*/ 	.short	0x0054
        /*00a4*/ 	.byte	0x00, 0xf0, 0x11, 0x00


	//----- nvinfo : EIATTR_KPARAM_INFO
	.align		4
.L_37:
        /*00a8*/ 	.byte	0x04, 0x17
        /*00aa*/ 	.short	(.L_39 - .L_38)
.L_38:
        /*00ac*/ 	.word	0x00000000
        /*00b0*/ 	.short	0x000f
        /*00b2*/ 	.short	0x0050
        /*00b4*/ 	.byte	0x00, 0xf0, 0x11, 0x00


	//----- nvinfo : EIATTR_KPARAM_INFO
	.align		4
.L_39:
        /*00b8*/ 	.byte	0x04, 0x17
        /*00ba*/ 	.short	(.L_41 - .L_40)
.L_40:
        /*00bc*/ 	.word	0x00000000
        /*00c0*/ 	.short	0x000e
        /*00c2*/ 	.short	0x004c
        /*00c4*/ 	.byte	0x00, 0xf0, 0x11, 0x00


	//----- nvinfo : EIATTR_KPARAM_INFO
	.align		4
.L_41:
        /*00c8*/ 	.byte	0x04, 0x17
        /*00ca*/ 	.short	(.L_43 - .L_42)
.L_42:
        /*00cc*/ 	.word	0x00000000
        /*00d0*/ 	.short	0x000d
        /*00d2*/ 	.short	0x0048
        /*00d4*/ 	.byte	0x00, 0xf0, 0x11, 0x00


	//----- nvinfo : EIATTR_KPARAM_INFO
	.align		4
.L_43:
        /*00d8*/ 	.byte	0x04, 0x17
        /*00da*/ 	.short	(.L_45 - .L_44)
.L_44:
        /*00dc*/ 	.word	0x00000000
        /*00e0*/ 	.short	0x000c
        /*00e2*/ 	.short	0x0044
        /*00e4*/ 	.byte	0x00, 0xf0, 0x11, 0x00


	//----- nvinfo : EIATTR_KPARAM_INFO
	.align		4
.L_45:
        /*00e8*/ 	.byte	0x04, 0x17
        /*00ea*/ 	.short	(.L_47 - .L_46)
.L_46:
        /*00ec*/ 	.word	0x00000000
        /*00f0*/ 	.short	0x000b
        /*00f2*/ 	.short	0x0040
        /*00f4*/ 	.byte	0x00, 0xf0, 0x11, 0x00


	//----- nvinfo : EIATTR_KPARAM_INFO
	.align		4
.L_47:
        /*00f8*/ 	.byte	0x04, 0x17
        /*00fa*/ 	.short	(.L_49 - .L_48)
.L_48:
        /*00fc*/ 	.word	0x00000000
        /*0100*/ 	.short	0x000a
        /*0102*/ 	.short	0x003c
        /*0104*/ 	.byte	0x00, 0xf0, 0x11, 0x00


	//----- nvinfo : EIATTR_KPARAM_INFO
	.align		4
.L_49:
        /*0108*/ 	.byte	0x04, 0x17
        /*010a*/ 	.short	(.L_51 - .L_50)
.L_50:
        /*010c*/ 	.word	0x00000000
        /*0110*/ 	.short	0x0009
        /*0112*/ 	.short	0x0038
        /*0114*/ 	.byte	0x00, 0xf0, 0x11, 0x00


	//----- nvinfo : EIATTR_KPARAM_INFO
	.align		4
.L_51:
        /*0118*/ 	.byte	0x04, 0x17
        /*011a*/ 	.short	(.L_53 - .L_52)
.L_52:
        /*011c*/ 	.word	0x00000000
        /*0120*/ 	.short	0x0008
        /*0122*/ 	.short	0x0034
        /*0124*/ 	.byte	0x00, 0xf0, 0x11, 0x00


	//----- nvinfo : EIATTR_KPARAM_INFO
	.align		4
.L_53:
        /*0128*/ 	.byte	0x04, 0x17
        /*012a*/ 	.short	(.L_55 - .L_54)
.L_54:
        /*012c*/ 	.word	0x00000000
        /*0130*/ 	.short	0x0007
        /*0132*/ 	.short	0x0030
        /*0134*/ 	.byte	0x00, 0xf0, 0x11, 0x00


	//----- nvinfo : EIATTR_KPARAM_INFO
	.align		4
.L_55:
        /*0138*/ 	.byte	0x04, 0x17
        /*013a*/ 	.short	(.L_57 - .L_56)
.L_56:
        /*013c*/ 	.word	0x00000000
        /*0140*/ 	.short	0x0006
        /*0142*/ 	.short	0x002c
        /*0144*/ 	.byte	0x00, 0xf0, 0x11, 0x00


	//----- nvinfo : EIATTR_KPARAM_INFO
	.align		4
.L_57:
        /*0148*/ 	.byte	0x04, 0x17
        /*014a*/ 	.short	(.L_59 - .L_58)
.L_58:
        /*014c*/ 	.word	0x00000000
        /*0150*/ 	.short	0x0005
        /*0152*/ 	.short	0x0028
        /*0154*/ 	.byte	0x00, 0xf0, 0x11, 0x00


	//----- nvinfo : EIATTR_KPARAM_INFO
	.align		4
.L_59:
        /*0158*/ 	.byte	0x04, 0x17
        /*015a*/ 	.short	(.L_61 - .L_60)
.L_60:
        /*015c*/ 	.word	0x00000000
        /*0160*/ 	.short	0x0004
        /*0162*/ 	.short	0x0020
        /*0164*/ 	.byte	0x00, 0xf4, 0x21, 0x00


	//----- nvinfo : EIATTR_KPARAM_INFO
	.align		4
.L_61:
        /*0168*/ 	.byte	0x04, 0x17
        /*016a*/ 	.short	(.L_63 - .L_62)
.L_62:
        /*016c*/ 	.word	0x00000000
        /*0170*/ 	.short	0x0003
        /*0172*/ 	.short	0x0018
        /*0174*/ 	.byte	0x00, 0xf4, 0x21, 0x00


	//----- nvinfo : EIATTR_KPARAM_INFO
	.align		4
.L_63:
        /*0178*/ 	.byte	0x04, 0x17
        /*017a*/ 	.short	(.L_65 - .L_64)
.L_64:
        /*017c*/ 	.word	0x00000000
        /*0180*/ 	.short	0x0002
        /*0182*/ 	.short	0x0010
        /*0184*/ 	.byte	0x00, 0xf4, 0x21, 0x00


	//----- nvinfo : EIATTR_KPARAM_INFO
	.align		4
.L_65:
        /*0188*/ 	.byte	0x04, 0x17
        /*018a*/ 	.short	(.L_67 - .L_66)
.L_66:
        /*018c*/ 	.word	0x00000000
        /*0190*/ 	.short	0x0001
        /*0192*/ 	.short	0x0008
        /*0194*/ 	.byte	0x00, 0xf4, 0x21, 0x00


	//----- nvinfo : EIATTR_KPARAM_INFO
	.align		4
.L_67:
        /*0198*/ 	.byte	0x04, 0x17
        /*019a*/ 	.short	(.L_69 - .L_68)
.L_68:
        /*019c*/ 	.word	0x00000000
        /*01a0*/ 	.short	0x0000
        /*01a2*/ 	.short	0x0000
        /*01a4*/ 	.byte	0x00, 0xf4, 0x21, 0x00


	//----- nvinfo : EIATTR_AT_ENTRY_FRAGMENTS
	.align		4
.L_69:
        /*01a8*/ 	.byte	0x04, 0x4f
        /*01aa*/ 	.short	(.L_71 - .L_70)


	//   ....[0]....
.L_70:
        /*01ac*/ 	.word	0x00000004


	//----- nvinfo : EIATTR_RESERVED_SMEM_USED
	.align		4
.L_71:
        /*01b0*/ 	.byte	0x01, 0x41
	.zero		2


	//----- nvinfo : EIATTR_SPARSE_MMA_MASK
	.align		4
        /*01b4*/ 	.byte	0x03, 0x50
        /*01b6*/ 	.short	0x0000


	//----- nvinfo : EIATTR_TCGEN05_1CTA_USED
	.align		4
        /*01b8*/ 	.byte	0x01, 0x51
	.zero		2


	//----- nvinfo : EIATTR_MAXREG_COUNT
	.align		4
        /*01bc*/ 	.byte	0x03, 0x1b
        /*01be*/ 	.short	0x00ff


	//----- nvinfo : EIATTR_NUM_BARRIERS
	.align		4
        /*01c0*/ 	.byte	0x02, 0x4c
        /*01c2*/ 	.byte	0x01
	.zero		1


	//----- nvinfo : EIATTR_INT_WARP_WIDE_INSTR_OFFSETS
	.align		4
        /*01c4*/ 	.byte	0x04, 0x31
        /*01c6*/ 	.short	(.L_73 - .L_72)


	//   ....[0]....
.L_72:
        /*01c8*/ 	.word	0x00000ec0


	//   ....[1]....
        /*01cc*/ 	.word	0x00000f70


	//   ....[2]....
        /*01d0*/ 	.word	0x00001500


	//   ....[3]....
        /*01d4*/ 	.word	0x00001620


	//   ....[4]....
        /*01d8*/ 	.word	0x00003120


	//   ....[5]....
        /*01dc*/ 	.word	0x00005d30


	//   ....[6]....
        /*01e0*/ 	.word	0x00005d80


	//----- nvinfo : EIATTR_COOP_GROUP_MASK_REGIDS
	.align		4
.L_73:
        /*01e4*/ 	.byte	0x04, 0x29
        /*01e6*/ 	.short	(.L_75 - .L_74)


	//   ....[0]....
.L_74:
        /*01e8*/ 	.word	0xffffffff


	//   ....[1]....
        /*01ec*/ 	.word	0xffffffff


	//   ....[2]....
        /*01f0*/ 	.word	0xffffffff


	//   ....[3]....
        /*01f4*/ 	.word	0xffffffff


	//   ....[4]....
        /*01f8*/ 	.word	0xffffffff


	//   ....[5]....
        /*01fc*/ 	.word	0xffffffff


	//   ....[6]....
        /*0200*/ 	.word	0xffffffff


	//   ....[7]....
        /*0204*/ 	.word	0xffffffff


	//----- nvinfo : EIATTR_COOP_GROUP_INSTR_OFFSETS
	.align		4
.L_75:
        /*0208*/ 	.byte	0x04, 0x28
        /*020a*/ 	.short	(.L_77 - .L_76)


	//   ....[0]....
.L_76:
        /*020c*/ 	.word	0x00000060


	//   ....[1]....
        /*0210*/ 	.word	0x00000320


	//   ....[2]....
        /*0214*/ 	.word	0x00001f30


	//   ....[3]....
        /*0218*/ 	.word	0x000027b0


	//   ....[4]....
        /*021c*/ 	.word	0x00003a40


	//   ....[5]....
        /*0220*/ 	.word	0x00003f00


	//   ....[6]....
        /*0224*/ 	.word	0x00005bc0


	//   ....[7]....
        /*0228*/ 	.word	0x00005e30


	//----- nvinfo : EIATTR_VRC_CTA_INIT_COUNT
	.align		4
.L_77:
        /*022c*/ 	.byte	0x02, 0x4a
        /*022e*/ 	.byte	0x80
	.zero		1


	//----- nvinfo : EIATTR_MBARRIER_INSTR_OFFSETS
	.align		4
        /*0230*/ 	.byte	0x04, 0x39
        /*0232*/ 	.short	(.L_79 - .L_78)


	//   ....[0]....
.L_78:
        /*0234*/ 	.word	0x000013a0
        /*0238*/ 	.word	0x000000ff
        /*023c*/ 	.word	0x00007000
        /*0240*/ 	.short	0x0100
        /*0242*/ 	.byte	0x0c
	.zero		1


	//   ....[1]....
        /*0244*/ 	.word	0x00001610
        /*0248*/ 	.word	0x000000ff
        /*024c*/ 	.word	0x00007008
        /*0250*/ 	.short	0x0100
        /*0252*/ 	.byte	0x0c
	.zero		1


	//   ....[2]....
        /*0254*/ 	.word	0x000016e0
        /*0258*/ 	.word	0x000000ff
        /*025c*/ 	.word	0x00005000
        /*0260*/ 	.short	0x0100
        /*0262*/ 	.byte	0x0c
	.zero		1


	//   ....[3]....
        /*0264*/ 	.word	0x00001940
        /*0268*/ 	.word	0x000000ff
        /*026c*/ 	.word	0x00005000
        /*0270*/ 	.short	0x010a
        /*0272*/ 	.byte	0x0c
	.zero		1


	//   ....[4]....
        /*0274*/ 	.word	0x00001ae0
        /*0278*/ 	.word	0x000000ff
        /*027c*/ 	.word	0x00005000
        /*0280*/ 	.short	0x0108
        /*0282*/ 	.byte	0x0c
	.zero		1


	//   ....[5]....
        /*0284*/ 	.word	0x000031e0
        /*0288*/ 	.word	0x000000ff
        /*028c*/ 	.word	0x00007010
        /*0290*/ 	.short	0x0100
        /*0292*/ 	.byte	0x0c
	.zero		1


	//   ....[6]....
        /*0294*/ 	.word	0x00003350
        /*0298*/ 	.word	0x000000ff
        /*029c*/ 	.word	0x00007010
        /*02a0*/ 	.short	0x010a
        /*02a2*/ 	.byte	0x0c
	.zero		1


	//   ....[7]....
        /*02a4*/ 	.word	0x000034f0
        /*02a8*/ 	.word	0x000000ff
        /*02ac*/ 	.word	0x00007010
        /*02b0*/ 	.short	0x0108
        /*02b2*/ 	.byte	0x0c
	.zero		1


	//   ....[8]....
        /*02b4*/ 	.word	0x00003d80
        /*02b8*/ 	.word	0x000000ff
        /*02bc*/ 	.word	0x00000000
        /*02c0*/ 	.short	0x010a
        /*02c2*/ 	.byte	0x32
	.zero		1


	//   ....[9]....
        /*02c4*/ 	.word	0x00004610
        /*02c8*/ 	.word	0x000000ff
        /*02cc*/ 	.word	0x00000000
        /*02d0*/ 	.short	0x010a
        /*02d2*/ 	.byte	0x32
	.zero		1


	//   ....[10]....
        /*02d4*/ 	.word	0x000046a0
        /*02d8*/ 	.word	0x000000ff
        /*02dc*/ 	.word	0x00007000
        /*02e0*/ 	.short	0x0108
        /*02e2*/ 	.byte	0x0c
	.zero		1


	//   ....[11]....
        /*02e4*/ 	.word	0x000046e0
        /*02e8*/ 	.word	0x000000ff
        /*02ec*/ 	.word	0x00007008
        /*02f0*/ 	.short	0x0108
        /*02f2*/ 	.byte	0x0c
	.zero		1


	//   ....[12]....
        /*02f4*/ 	.word	0x00005e50
        /*02f8*/ 	.word	0x000000ff
        /*02fc*/ 	.word	0x00005000
        /*0300*/ 	.short	0x010a
        /*0302*/ 	.byte	0x0c
	.zero		1


	//   ....[13]....
        /*0304*/ 	.word	0x00005e80
        /*0308*/ 	.word	0x000000ff
        /*030c*/ 	.word	0x00007010
        /*0310*/ 	.short	0x010a
        /*0312*/ 	.byte	0x0c
	.zero		1


	//   ....[14]....
        /*0314*/ 	.word	0x00005eb0
        /*0318*/ 	.word	0x000000ff
        /*031c*/ 	.word	0x00000000
        /*0320*/ 	.short	0x010a
        /*0322*/ 	.byte	0x32
	.zero		1


	//   ....[15]....
        /*0324*/ 	.word	0x00005ee0
        /*0328*/ 	.word	0x000000ff
        /*032c*/ 	.word	0x00000000
        /*0330*/ 	.short	0x010a
        /*0332*/ 	.byte	0x32
	.zero		1


	//----- nvinfo : EIATTR_NUM_MBARRIERS
	.align		4
.L_79:
        /*0334*/ 	.byte	0x03, 0x38
        /*0336*/ 	.short	0xffff


	//----- nvinfo : EIATTR_EXIT_INSTR_OFFSETS
	.align		4
        /*0338*/ 	.byte	0x04, 0x1c
        /*033a*/ 	.short	(.L_81 - .L_80)


	//   ....[0]....
.L_80:
        /*033c*/ 	.word	0x00005e40


	//----- nvinfo : EIATTR_REQNTID
	.align		4
.L_81:
        /*0340*/ 	.byte	0x04, 0x10
        /*0342*/ 	.short	(.L_83 - .L_82)
.L_82:
        /*0344*/ 	.word	0x00000100
        /*0348*/ 	.word	0x00000001
        /*034c*/ 	.word	0x00000001


	//----- nvinfo : EIATTR_CRS_STACK_SIZE
	.align		4
.L_83:
        /*0350*/ 	.byte	0x04, 0x1e
        /*0352*/ 	.short	(.L_85 - .L_84)
.L_84:
        /*0354*/ 	.word	0x00000000


	//----- nvinfo : EIATTR_CBANK_PARAM_SIZE
	.align		4
.L_85:
        /*0358*/ 	.byte	0x03, 0x19
        /*035a*/ 	.short	0x0088


	//----- nvinfo : EIATTR_PARAM_CBANK
	.align		4
        /*035c*/ 	.byte	0x04, 0x0a
        /*035e*/ 	.short	(.L_87 - .L_86)
	.align		4
.L_86:
        /*0360*/ 	.word	index@(.nv.constant0.attn_fwd)
        /*0364*/ 	.short	0x0380
        /*0366*/ 	.short	0x0088


	//----- nvinfo : EIATTR_SW_WAR
	.align		4
.L_87:
        /*0368*/ 	.byte	0x04, 0x36
        /*036a*/ 	.short	(.L_89 - .L_88)
.L_88:
        /*036c*/ 	.word	0x00000008
.L_89:


//--------------------- .nv.compat                --------------------------
	.section	.nv.compat,"",@"SHT_CUDA_COMPAT_INFO"
	.align	4
        /*0000*/ 	.byte	0x02, 0x02, 0x02, 0x00, 0x02, 0x05, 0x05, 0x00, 0x02, 0x03, 0x00, 0x00, 0x02, 0x06, 0x01, 0x00


//--------------------- .nv.callgraph             --------------------------
	.section	.nv.callgraph,"",@"SHT_CUDA_CALLGRAPH"
	.align	4
	.sectionentsize	8
	.align		4
        /*0000*/ 	.word	0x00000000
	.align		4
        /*0004*/ 	.word	0xffffffff
	.align		4
        /*0008*/ 	.word	0x00000000
	.align		4
        /*000c*/ 	.word	0xfffffffe
	.align		4
        /*0010*/ 	.word	0x00000000
	.align		4
        /*0014*/ 	.word	0xfffffffd
	.align		4
        /*0018*/ 	.word	0x00000000
	.align		4
        /*001c*/ 	.word	0xfffffffc


//--------------------- .nv.constant4             --------------------------
	.section	.nv.constant4,"a",@progbits
	.align	8
	.align		8
.nv.constant4:
        /*0000*/ 	.dword	_$_str


//--------------------- .text.attn_fwd            --------------------------
	.section	.text.attn_fwd,"ax",@progbits
	.align	128
        .global         attn_fwd
        .type           attn_fwd,@function
        .size           attn_fwd,(.L_x_31 - attn_fwd)
        .other          attn_fwd,@"STO_CUDA_ENTRY STV_DEFAULT"
attn_fwd:
.text.attn_fwd:
[----:B------:R-:W0:Y:S01]  /*0000*/  LDC R1, c[0x0][0x37c] ;  /* 0x0000df00ff017b82 */ /* 0x000e220000000800 */
[----:B------:R-:W1:Y:S02]  /*0010*/  S2R R2, SR_TID.X ;  /* 0x0000000000027919 */ /* 0x000e640000002100 */
[----:B-1----:R-:W-:-:S13]  /*0020*/  ISETP.GE.U32.AND P0, PT, R2, 0x20, PT ;  /* 0x000000200200780c */ /* 0x002fda0003f06070 */
[----:B------:R-:W-:Y:S02]  /*0030*/  VOTEU.ANY UP1, P0 ;  /* 0x0000000000ff7886 */ /* 0x000fe40000020100 */
[----:B0-----:R-:W-:Y:S05]  /*0040*/  BRA.U UP1, `(.L_x_0) ;  /* 0x0000000101b87547 */ /* 0x001fea000b800000 */
[----:B------:R-:W0:Y:S01]  /*0050*/  S2UR UR6, SR_CgaCtaId ;  /* 0x00000000000679c3 */ /* 0x000e220000008800 */
[----:B------:R-:W-:Y:S01]  /*0060*/  NOP ;  /* 0x0000000000007918 */ /* 0x000fe20000000000 */
[----:B------:R-:W-:Y:S02]  /*0070*/  UMOV UR4, 0x40 ;  /* 0x0000004000047882 */ /* 0x000fe40000000000 */
[----:B0-----:R-:W-:-:S09]  /*0080*/  ULEA UR4, UR6, UR4, 0x18 ;  /* 0x0000000406047291 */ /* 0x001fd2000f8ec0ff */
[----:B------:R-:W0:Y:S01]  /*0090*/  LDS.U8 R0, [UR4] ;  /* 0x00000004ff007984 */ /* 0x000e220008000000 */
[----:B------:R-:W-:Y:S02]  /*00a0*/  UMOV UR4, 0x400 ;  /* 0x0000040000047882 */ /* 0x000fe40000000000 */
[----:B------:R-:W-:Y:S01]  /*00b0*/  ULEA UR4, UR6, UR4, 0x18 ;  /* 0x0000000406047291 */ /* 0x000fe2000f8ec0ff */
[----:B0-----:R-:W-:-:S13]  /*00c0*/  ISETP.NE.AND P0, PT, R0, RZ, PT ;  /* 0x000000ff0000720c */ /* 0x001fda0003f05270 */
[----:B------:R-:W-:Y:S05]  /*00d0*/  @P0 BRA `(.L_x_1) ;  /* 0x00000000007c0947 */ /* 0x000fea0003800000 */
[----:B------:R-:W-:-:S13]  /*00e0*/  ELECT P0, URZ, PT ;  /* 0x0000000000ff782f */ /* 0x000fda0003800000 */
[----:B------:R-:W-:Y:S05]  /*00f0*/  @!P0 BRA `(.L_x_2) ;  /* 0x0000000000848947 */ /* 0x000fea0003800000 */
[----:B------:R-:W-:Y:S01]  /*0100*/  UMOV UR5, 0x4 ;  /* 0x0000000400057882 */ /* 0x000fe20000000000 */
[----:B------:R-:W-:Y:S02]  /*0110*/  IMAD.MOV.U32 R5, RZ, RZ, 0x1 ;  /* 0x00000001ff057424 */ /* 0x000fe400078e00ff */
[----:B------:R-:W-:Y:S02]  /*0120*/  IMAD.MOV.U32 R3, RZ, RZ, 0xf ;  /* 0x0000000fff037424 */ /* 0x000fe400078e00ff */
[----:B------:R-:W-:Y:S04]  /*0130*/  DEPBAR.LE SB0, 0x36 ;  /* 0x00008d800000791a */ /* 0x000fe80000000000 */
[----:B------:R-:W0:Y:S02]  /*0140*/  UTCATOMSWS.FIND_AND_SET.ALIGN UP0, UR5, UR5 ;  /* 0x00000005000575e3 */ /* 0x000e240008000800 */
[----:B0-----:R-:W-:-:S04]  /*0150*/  PLOP3.LUT P0, PT, PT, PT, UP0, 0x80, 0x8 ;  /* 0x000000000008781c */ /* 0x001fc80003f0f008 */
[----:B------:R-:W-:-:S04]  /*0160*/  SEL R0, RZ, 0xffffffff, !P0 ;  /* 0xffffffffff007807 */ /* 0x000fc80004000000 */
[----:B------:R-:W-:Y:S01]  /*0170*/  ISETP.NE.AND P0, PT, R0, RZ, PT ;  /* 0x000000ff0000720c */ /* 0x000fe20003f05270 */
[----:B------:R-:W-:-:S12]  /*0180*/  IMAD.U32 R0, RZ, RZ, UR5 ;  /* 0x00000005ff007e24 */ /* 0x000fd8000f8e00ff */
[----:B------:R-:W-:Y:S05]  /*0190*/  @P0 BRA `(.L_x_3) ;  /* 0x0000000000240947 */ /* 0x000fea0003800000 */
.L_x_4:
[----:B------:R-:W-:Y:S05]  /*01a0*/  NANOSLEEP 0x64 ;  /* 0x000000640000795d */ /* 0x000fea0003800000 */
[----:B------:R-:W-:-:S05]  /*01b0*/  UMOV UR5, 0x4 ;  /* 0x0000000400057882 */ /* 0x000fca0000000000 */
[----:B------:R-:W-:Y:S04]  /*01c0*/  DEPBAR.LE SB0, 0x36 ;  /* 0x00008d800000791a */ /* 0x000fe80000000000 */
[----:B------:R-:W0:Y:S02]  /*01d0*/  UTCATOMSWS.FIND_AND_SET.ALIGN UP0, UR5, UR5 ;  /* 0x00000005000575e3 */ /* 0x000e240008000800 */
[----:B0-----:R-:W-:-:S04]  /*01e0*/  PLOP3.LUT P0, PT, PT, PT, UP0, 0x80, 0x8 ;  /* 0x000000000008781c */ /* 0x001fc80003f0f008 */
[----:B------:R-:W-:-:S04]  /*01f0*/  SEL R0, RZ, 0xffffffff, !P0 ;  /* 0xffffffffff007807 */ /* 0x000fc80004000000 */
[----:B------:R-:W-:Y:S01]  /*0200*/  ISETP.NE.AND P0, PT, R0, RZ, PT ;  /* 0x000000ff0000720c */ /* 0x000fe20003f05270 */
[----:B------:R-:W-:-:S12]  /*0210*/  IMAD.U32 R0, RZ, RZ, UR5 ;  /* 0x00000005ff007e24 */ /* 0x000fd8000f8e00ff */
[----:B------:R-:W-:Y:S05]  /*0220*/  @!P0 BRA `(.L_x_4) ;  /* 0xfffffffc00dc8947 */ /* 0x000fea000383ffff */
.L_x_3:
[C---:B------:R-:W-:Y:S01]  /*0230*/  VIADD R4, R0.reuse, 0x10 ;  /* 0x0000001000047836 */ /* 0x040fe20000000000 */
[----:B------:R-:W-:Y:S01]  /*0240*/  UMOV UR5, 0x50 ;  /* 0x0000005000057882 */ /* 0x000fe20000000000 */
[----:B------:R-:W-:Y:S01]  /*0250*/  SHF.L.U32 R3, R3, R0, RZ ;  /* 0x0000000003037219 */ /* 0x000fe200000006ff */
[----:B------:R-:W-:Y:S01]  /*0260*/  ULEA UR5, UR6, UR5, 0x18 ;  /* 0x0000000506057291 */ /* 0x000fe2000f8ec0ff */
[----:B------:R-:W-:Y:S01]  /*0270*/  IMAD.SHL.U32 R0, R0, 0x20, RZ ;  /* 0x0000002000007824 */ /* 0x000fe200078e00ff */
[----:B------:R-:W-:-:S04]  /*0280*/  SHF.L.U32 R4, R5, R4, RZ ;  /* 0x0000000405047219 */ /* 0x000fc800000006ff */
[----:B------:R-:W-:-:S05]  /*0290*/  LOP3.LUT R3, R4, R3, RZ, 0xfc, !PT ;  /* 0x0000000304037212 */ /* 0x000fca00078efcff */
[----:B------:R0:W-:Y:S04]  /*02a0*/  ATOMS.OR RZ, [UR5], R3 ;  /* 0x00000003ffff798c */ /* 0x0001e8000b000005 */
[----:B------:R0:W-:Y:S01]  /*02b0*/  STS [UR4], R0 ;  /* 0x00000000ff007988 */ /* 0x0001e20008000804 */
[----:B------:R-:W-:Y:S05]  /*02c0*/  BRA `(.L_x_2) ;  /* 0x0000000000107947 */ /* 0x000fea0003800000 */
.L_x_1:
[----:B------:R-:W-:Y:S02]  /*02d0*/  MOV R0, 0xffffffff ;  /* 0xffffffff00007802 */ /* 0x000fe40000000f00 */
[----:B------:R-:W-:-:S03]  /*02e0*/  MOV R4, 0x310 ;  /* 0x0000031000047802 */ /* 0x000fc60000000f00 */
[----:B------:R0:W-:Y:S04]  /*02f0*/  STS [UR4], R0 ;  /* 0x00000000ff007988 */ /* 0x0001e80008000804 */
[----:B0-----:R-:W-:Y:S05]  /*0300*/  CALL.REL.NOINC `($__internal_1_$__cuda_sm10x_tcgen05_guardrail_trap_phase_invalid_during_alloc) ;  /* 0x0000005c000c7944 */ /* 0x001fea0003c00000 */
.L_x_2:
[----:B------:R-:W-:Y:S05]  /*0310*/  WARPSYNC.ALL ;  /* 0x0000000000007948 */ /* 0x000fea0003800000 */
[----:B------:R-:W-:Y:S01]  /*0320*/  NOP ;  /* 0x0000000000007918 */ /* 0x000fe20000000000 */
.L_x_0:
[----:B------:R-:W1:Y:S01]  /*0330*/  S2UR UR27, SR_CTAID.X ;  /* 0x00000000001b79c3 */ /* 0x000e620000002500 */
[----:B------:R-:W2:Y:S01]  /*0340*/  LDCU.64 UR4, c[0x0][0x3b0] ;  /* 0x00007600ff0477ac */ /* 0x000ea20008000a00 */
[----:B0-----:R-:W-:Y:S01]  /*0350*/  SHF.R.U32.HI R3, RZ, 0x7, R2 ;  /* 0x00000007ff037819 */ /* 0x001fe20000011602 */
[----:B------:R-:W-:-:S03]  /*0360*/  UMOV UR12, 0x400 ;  /* 0x00000400000c7882 */ /* 0x000fc60000000000 */
[----:B------:R-:W-:Y:S01]  /*0370*/  SGXT.U32 R3, R3, 0x1 ;  /* 0x000000010303781a */ /* 0x000fe20000000000 */
[----:B------:R-:W0:Y:S01]  /*0380*/  LDCU.64 UR32, c[0x0][0x358] ;  /* 0x00006b00ff2077ac */ /* 0x000e220008000a00 */
[----:B------:R-:W3:Y:S08]  /*0390*/  LDC R6, c[0x0][0x3b8] ;  /* 0x0000ee00ff067b82 */ /* 0x000ef00000000800 */
[----:B------:R-:W2:Y:S08]  /*03a0*/  S2UR UR11, SR_CTAID.Y ;  /* 0x00000000000b79c3 */ /* 0x000eb00000002600 */
[----:B------:R-:W4:Y:S01]  /*03b0*/  S2UR UR6, SR_CgaCtaId ;  /* 0x00000000000679c3 */ /* 0x000f220000008800 */
[----:B-1----:R-:W-:-:S06]  /*03c0*/  USHF.L.U32 UR27, UR27, 0x7, URZ ;  /* 0x000000071b1b7899 */ /* 0x002fcc00080006ff */
[----:B------:R-:W-:Y:S01]  /*03d0*/  IMAD.U32 R5, RZ, RZ, UR27 ;  /* 0x0000001bff057e24 */ /* 0x000fe2000f8e00ff */
[----:B------:R-:W1:Y:S01]  /*03e0*/  LDC.64 R10, c[0x0][0x380] ;  /* 0x0000e000ff0a7b82 */ /* 0x000e620000000a00 */
[----:B---3--:R-:W-:-:S03]  /*03f0*/  IMAD R7, R3, R6, RZ ;  /* 0x0000000603077224 */ /* 0x008fc600078e02ff */
[----:B------:R-:W-:Y:S01]  /*0400*/  LOP3.LUT R36, R5, 0x7f, R2, 0xf8, !PT ;  /* 0x0000007f05247812 */ /* 0x000fe200078ef802 */
[----:B------:R-:W-:Y:S01]  /*0410*/  IMAD R9, R6, 0x2, R7 ;  /* 0x0000000206097824 */ /* 0x000fe200078e0207 */
[----:B--2---:R-:W-:-:S03]  /*0420*/  UIMAD UR4, UR11, UR4, URZ ;  /* 0x000000040b0472a4 */ /* 0x004fc6000f8e02ff */
[----:B------:R-:W-:Y:S02]  /*0430*/  IMAD R4, R36, UR5, RZ ;  /* 0x0000000524047c24 */ /* 0x000fe4000f8e02ff */
[----:B------:R-:W-:Y:S01]  /*0440*/  IMAD R15, R6, 0x2, R9 ;  /* 0x00000002060f7824 */ /* 0x000fe200078e0209 */
[----:B------:R-:W-:Y:S01]  /*0450*/  USHF.L.U32 UR7, UR4, 0x1, URZ ;  /* 0x0000000104077899 */ /* 0x000fe200080006ff */
[----:B------:R-:W-:Y:S01]  /*0460*/  IMAD.SHL.U32 R5, R4, 0x2, RZ ;  /* 0x0000000204057824 */ /* 0x000fe200078e00ff */
[----:B------:R-:W-:Y:S01]  /*0470*/  UIMAD.WIDE UR4, UR4, 0x2, URZ ;  /* 0x00000002040478a5 */ /* 0x000fe2000f8e02ff */
[----:B------:R-:W-:Y:S01]  /*0480*/  IMAD R17, R6, 0x2, R15 ;  /* 0x0000000206117824 */ /* 0x000fe200078e020f */
[----:B----4-:R-:W-:Y:S01]  /*0490*/  ULEA UR12, UR6, UR12, 0x18 ;  /* 0x0000000c060c7291 */ /* 0x010fe2000f8ec0ff */
[----:B------:R-:W-:Y:S01]  /*04a0*/  BAR.SYNC.DEFER_BLOCKING 0x0 ;  /* 0x0000000000007b1d */ /* 0x000fe20000010000 */
[----:B------:R-:W-:-:S04]  /*04b0*/  IMAD.HI R4, R4, 0x2, RZ ;  /* 0x0000000204047827 */ /* 0x000fc800078e02ff */
[----:B------:R-:W-:Y:S01]  /*04c0*/  IMAD R21, R6, 0x2, R17 ;  /* 0x0000000206157824 */ /* 0x000fe200078e0211 */
[----:B-1----:R-:W-:-:S04]  /*04d0*/  IADD3 R0, P0, P1, R5, UR7, R10 ;  /* 0x0000000705007c10 */ /* 0x002fc8000f91e00a */
[----:B------:R-:W-:Y:S02]  /*04e0*/  IADD3.X R4, PT, PT, R4, UR5, R11, P0, P1 ;  /* 0x0000000504047c10 */ /* 0x000fe400087e240b */
[-C--:B------:R-:W-:Y:S02]  /*04f0*/  LEA R10, P0, R7, R0.reuse, 0x1 ;  /* 0x00000000070a7211 */ /* 0x080fe400078008ff */
[----:B------:R-:W-:Y:S02]  /*0500*/  LEA R18, P1, R21, R0, 0x1 ;  /* 0x0000000015127211 */ /* 0x000fe400078208ff */
[-C--:B------:R-:W-:Y:S02]  /*0510*/  LEA.HI.X.SX32 R11, R7, R4.reuse, 0x1, P0 ;  /* 0x00000004070b7211 */ /* 0x080fe400000f0eff */
[----:B------:R-:W-:Y:S02]  /*0520*/  LEA.HI.X.SX32 R19, R21, R4, 0x1, P1 ;  /* 0x0000000415137211 */ /* 0x000fe400008f0eff */
[----:B------:R-:W-:Y:S01]  /*0530*/  LEA R12, P0, R9, R0, 0x1 ;  /* 0x00000000090c7211 */ /* 0x000fe200078008ff */
[----:B------:R-:W1:Y:S01]  /*0540*/  LDS R42, [UR12] ;  /* 0x0000000cff2a7984 */ /* 0x000e620008000800 */
[----:B------:R-:W-:Y:S01]  /*0550*/  BAR.SYNC.DEFER_BLOCKING 0x0 ;  /* 0x0000000000007b1d */ /* 0x000fe20000010000 */
[----:B------:R-:W-:-:S02]  /*0560*/  LEA R21, R6, R21, 0x1 ;  /* 0x0000001506157211 */ /* 0x000fc400078e08ff */
[----:B------:R-:W-:Y:S02]  /*0570*/  LEA.HI.X.SX32 R13, R9, R4, 0x1, P0 ;  /* 0x00000004090d7211 */ /* 0x000fe400000f0eff */
[-C--:B------:R-:W-:Y:S01]  /*0580*/  LEA R16, P0, R17, R0.reuse, 0x1 ;  /* 0x0000000011107211 */ /* 0x080fe200078008ff */
[C---:B------:R-:W-:Y:S01]  /*0590*/  IMAD R23, R6.reuse, 0x2, R21 ;  /* 0x0000000206177824 */ /* 0x040fe200078e0215 */
[----:B------:R-:W-:Y:S02]  /*05a0*/  LEA R14, P1, R15, R0, 0x1 ;  /* 0x000000000f0e7211 */ /* 0x000fe400078208ff */
[----:B------:R-:W-:Y:S01]  /*05b0*/  LEA.HI.X.SX32 R17, R17, R4, 0x1, P0 ;  /* 0x0000000411117211 */ /* 0x000fe200000f0eff */
[C---:B------:R-:W-:Y:S01]  /*05c0*/  IMAD R25, R6.reuse, 0x2, R23 ;  /* 0x0000000206197824 */ /* 0x040fe200078e0217 */
[----:B------:R-:W-:Y:S02]  /*05d0*/  LEA R20, P0, R21, R0, 0x1 ;  /* 0x0000000015147211 */ /* 0x000fe400078008ff */
[-C--:B------:R-:W-:Y:S01]  /*05e0*/  LEA.HI.X.SX32 R15, R15, R4.reuse, 0x1, P1 ;  /* 0x000000040f0f7211 */ /* 0x080fe200008f0eff */
[----:B------:R-:W-:Y:S01]  /*05f0*/  IMAD R27, R6, 0x2, R25 ;  /* 0x00000002061b7824 */ /* 0x000fe200078e0219 */
[----:B------:R-:W-:-:S02]  /*0600*/  LEA.HI.X.SX32 R21, R21, R4, 0x1, P0 ;  /* 0x0000000415157211 */ /* 0x000fc400000f0eff */
[-C--:B------:R-:W-:Y:S01]  /*0610*/  LEA R22, P1, R25, R0.reuse, 0x1 ;  /* 0x0000000019167211 */ /* 0x080fe200078208ff */
[----:B0-----:R0:W5:Y:S04]  /*0620*/  LDG.E.U16 R7, desc[UR32][R18.64] ;  /* 0x0000002012077981 */ /* 0x001168000c1e1500 */
[----:B------:R2:W5:Y:S04]  /*0630*/  LDG.E.U16 R9, desc[UR32][R14.64] ;  /* 0x000000200e097981 */ /* 0x000568000c1e1500 */
[----:B------:R-:W5:Y:S01]  /*0640*/  LDG.E.U16 R5, desc[UR32][R10.64] ;  /* 0x000000200a057981 */ /* 0x000f62000c1e1500 */
[----:B0-----:R-:W-:-:S03]  /*0650*/  LEA R18, P0, R23, R0, 0x1 ;  /* 0x0000000017127211 */ /* 0x001fc600078008ff */
[----:B------:R0:W5:Y:S01]  /*0660*/  LDG.E.U16 R8, desc[UR32][R12.64] ;  /* 0x000000200c087981 */ /* 0x000162000c1e1500 */
[----:B--2---:R-:W-:Y:S01]  /*0670*/  IMAD R15, R6, 0x2, R27 ;  /* 0x00000002060f7824 */ /* 0x004fe200078e021b */
[----:B------:R-:W-:Y:S02]  /*0680*/  LEA.HI.X.SX32 R19, R23, R4, 0x1, P0 ;  /* 0x0000000417137211 */ /* 0x000fe400000f0eff */
[----:B------:R2:W5:Y:S01]  /*0690*/  LDG.E.U16 R10, desc[UR32][R16.64] ;  /* 0x00000020100a7981 */ /* 0x000562000c1e1500 */
[----:B0-----:R-:W-:-:S03]  /*06a0*/  LEA R12, P0, R27, R0, 0x1 ;  /* 0x000000001b0c7211 */ /* 0x001fc600078008ff */
[----:B------:R0:W5:Y:S01]  /*06b0*/  LDG.E.U16 R24, desc[UR32][R18.64] ;  /* 0x0000002012187981 */ /* 0x000162000c1e1500 */
[----:B------:R-:W-:-:S03]  /*06c0*/  LEA.HI.X.SX32 R23, R25, R4, 0x1, P1 ;  /* 0x0000000419177211 */ /* 0x000fc600008f0eff */
[----:B------:R-:W5:Y:S01]  /*06d0*/  LDG.E.U16 R11, desc[UR32][R20.64] ;  /* 0x00000020140b7981 */ /* 0x000f62000c1e1500 */
[C---:B--2---:R-:W-:Y:S01]  /*06e0*/  IMAD R17, R6.reuse, 0x2, R15 ;  /* 0x0000000206117824 */ /* 0x044fe200078e020f */
[----:B------:R-:W-:Y:S02]  /*06f0*/  LEA.HI.X.SX32 R13, R27, R4, 0x1, P0 ;  /* 0x000000041b0d7211 */ /* 0x000fe400000f0eff */
[C---:B------:R-:W-:Y:S01]  /*0700*/  LEA R14, P0, R15.reuse, R0, 0x1 ;  /* 0x000000000f0e7211 */ /* 0x040fe200078008ff */
[C---:B------:R-:W-:Y:S01]  /*0710*/  IMAD R25, R6.reuse, 0x2, R17 ;  /* 0x0000000206197824 */ /* 0x040fe200078e0211 */
[----:B------:R2:W5:Y:S02]  /*0720*/  LDG.E.U16 R26, desc[UR32][R22.64] ;  /* 0x00000020161a7981 */ /* 0x000564000c1e1500 */
[----:B------:R-:W-:Y:S02]  /*0730*/  LEA.HI.X.SX32 R15, R15, R4, 0x1, P0 ;  /* 0x000000040f0f7211 */ /* 0x000fe400000f0eff */
[----:B------:R-:W-:Y:S01]  /*0740*/  LEA R16, P0, R17, R0, 0x1 ;  /* 0x0000000011107211 */ /* 0x000fe200078008ff */
[----:B------:R3:W5:Y:S01]  /*0750*/  LDG.E.U16 R28, desc[UR32][R12.64] ;  /* 0x000000200c1c7981 */ /* 0x000762000c1e1500 */
[----:B------:R-:W-:-:S02]  /*0760*/  LEA R27, R6, R25, 0x1 ;  /* 0x00000019061b7211 */ /* 0x000fc400078e08ff */
[----:B------:R-:W-:Y:S01]  /*0770*/  LEA.HI.X.SX32 R17, R17, R4, 0x1, P0 ;  /* 0x0000000411117211 */ /* 0x000fe200000f0eff */
[----:B------:R4:W5:Y:S01]  /*0780*/  LDG.E.U16 R29, desc[UR32][R14.64] ;  /* 0x000000200e1d7981 */ /* 0x000962000c1e1500 */
[-C--:B0-----:R-:W-:Y:S01]  /*0790*/  LEA R18, P0, R27, R0.reuse, 0x1 ;  /* 0x000000001b127211 */ /* 0x081fe200078008ff */
[C---:B--2---:R-:W-:Y:S01]  /*07a0*/  IMAD R23, R6.reuse, 0x2, R27 ;  /* 0x0000000206177824 */ /* 0x044fe200078e021b */
[----:B------:R-:W-:Y:S01]  /*07b0*/  LEA R20, P1, R25, R0, 0x1 ;  /* 0x0000000019147211 */ /* 0x000fe200078208ff */
[----:B------:R0:W5:Y:S01]  /*07c0*/  LDG.E.U16 R30, desc[UR32][R16.64] ;  /* 0x00000020101e7981 */ /* 0x000162000c1e1500 */
[-C--:B------:R-:W-:Y:S02]  /*07d0*/  LEA.HI.X.SX32 R19, R27, R4.reuse, 0x1, P0 ;  /* 0x000000041b137211 */ /* 0x080fe400000f0eff */
[----:B------:R-:W-:Y:S01]  /*07e0*/  LEA.HI.X.SX32 R21, R25, R4, 0x1, P1 ;  /* 0x0000000419157211 */ /* 0x000fe200008f0eff */
[C---:B------:R-:W-:Y:S01]  /*07f0*/  IMAD R25, R6.reuse, 0x2, R23 ;  /* 0x0000000206197824 */ /* 0x040fe200078e0217 */
[C---:B---3--:R-:W-:Y:S01]  /*0800*/  LEA R12, P0, R23.reuse, R0, 0x1 ;  /* 0x00000000170c7211 */ /* 0x048fe200078008ff */
[----:B------:R-:W5:Y:S03]  /*0810*/  LDG.E.U16 R32, desc[UR32][R18.64] ;  /* 0x0000002012207981 */ /* 0x000f66000c1e1500 */
[----:B------:R-:W-:Y:S01]  /*0820*/  LEA.HI.X.SX32 R13, R23, R4, 0x1, P0 ;  /* 0x00000004170d7211 */ /* 0x000fe200000f0eff */
[C---:B------:R-:W-:Y:S01]  /*0830*/  IMAD R23, R6.reuse, 0x2, R25 ;  /* 0x0000000206177824 */ /* 0x040fe200078e0219 */
[C---:B----4-:R-:W-:Y:S01]  /*0840*/  LEA R14, P0, R25.reuse, R0, 0x1 ;  /* 0x00000000190e7211 */ /* 0x050fe200078008ff */
[----:B------:R2:W5:Y:S02]  /*0850*/  LDG.E.U16 R31, desc[UR32][R20.64] ;  /* 0x00000020141f7981 */ /* 0x000564000c1e1500 */
[C---:B------:R-:W-:Y:S01]  /*0860*/  IMAD R27, R6.reuse, 0x2, R23 ;  /* 0x00000002061b7824 */ /* 0x040fe200078e0217 */
[----:B------:R-:W-:Y:S01]  /*0870*/  LEA.HI.X.SX32 R15, R25, R4, 0x1, P0 ;  /* 0x00000004190f7211 */ /* 0x000fe200000f0eff */
[----:B------:R3:W5:Y:S03]  /*0880*/  LDG.E.U16 R33, desc[UR32][R12.64] ;  /* 0x000000200c217981 */ /* 0x000766000c1e1500 */
[----:B0-----:R-:W-:Y:S01]  /*0890*/  LEA R16, P0, R27, R0, 0x1 ;  /* 0x000000001b107211 */ /* 0x001fe200078008ff */
[----:B------:R0:W5:Y:S01]  /*08a0*/  LDG.E.U16 R34, desc[UR32][R14.64] ;  /* 0x000000200e227981 */ /* 0x000162000c1e1500 */
[----:B--2---:R-:W-:-:S02]  /*08b0*/  IMAD R21, R6, 0x2, R27 ;  /* 0x0000000206157824 */ /* 0x004fc400078e021b */
[----:B------:R-:W-:Y:S02]  /*08c0*/  LEA.HI.X.SX32 R17, R27, R4, 0x1, P0 ;  /* 0x000000041b117211 */ /* 0x000fe400000f0eff */
[C---:B------:R-:W-:Y:S01]  /*08d0*/  IMAD R25, R6.reuse, 0x2, R21 ;  /* 0x0000000206197824 */ /* 0x040fe200078e0215 */
[-C--:B------:R-:W-:Y:S02]  /*08e0*/  LEA R18, P0, R21, R0.reuse, 0x1 ;  /* 0x0000000015127211 */ /* 0x080fe400078008ff */
[----:B------:R-:W5:Y:S01]  /*08f0*/  LDG.E.U16 R37, desc[UR32][R16.64] ;  /* 0x0000002010257981 */ /* 0x000f62000c1e1500 */
[----:B------:R-:W-:Y:S02]  /*0900*/  LEA R22, P1, R23, R0, 0x1 ;  /* 0x0000000017167211 */ /* 0x000fe400078208ff */
[----:B------:R-:W-:Y:S02]  /*0910*/  LEA.HI.X.SX32 R19, R21, R4, 0x1, P0 ;  /* 0x0000000415137211 */ /* 0x000fe400000f0eff */
[----:B------:R-:W-:-:S02]  /*0920*/  LEA R21, R6, R25, 0x1 ;  /* 0x0000001906157211 */ /* 0x000fc400078e08ff */
[----:B------:R-:W-:Y:S01]  /*0930*/  LEA.HI.X.SX32 R23, R23, R4, 0x1, P1 ;  /* 0x0000000417177211 */ /* 0x000fe200008f0eff */
[----:B------:R-:W5:Y:S01]  /*0940*/  LDG.E.U16 R38, desc[UR32][R18.64] ;  /* 0x0000002012267981 */ /* 0x000f62000c1e1500 */
[C---:B---3--:R-:W-:Y:S01]  /*0950*/  LEA R12, P0, R25.reuse, R0, 0x1 ;  /* 0x00000000190c7211 */ /* 0x048fe200078008ff */
[C---:B------:R-:W-:Y:S02]  /*0960*/  IMAD R27, R6.reuse, 0x2, R21 ;  /* 0x00000002061b7824 */ /* 0x040fe400078e0215 */
[----:B------:R2:W5:Y:S01]  /*0970*/  LDG.E.U16 R35, desc[UR32][R22.64] ;  /* 0x0000002016237981 */ /* 0x000562000c1e1500 */
[----:B------:R-:W-:Y:S02]  /*0980*/  LEA.HI.X.SX32 R13, R25, R4, 0x1, P0 ;  /* 0x00000004190d7211 */ /* 0x000fe400000f0eff */
[-C--:B0-----:R-:W-:Y:S02]  /*0990*/  LEA R14, P0, R27, R0.reuse, 0x1 ;  /* 0x000000001b0e7211 */ /* 0x081fe400078008ff */
[----:B------:R-:W-:Y:S01]  /*09a0*/  LEA R20, P1, R21, R0, 0x1 ;  /* 0x0000000015147211 */ /* 0x000fe200078208ff */
[----:B------:R0:W5:Y:S01]  /*09b0*/  LDG.E.U16 R39, desc[UR32][R12.64] ;  /* 0x000000200c277981 */ /* 0x000162000c1e1500 */
[----:B--2---:R-:W-:Y:S01]  /*09c0*/  IMAD R23, R6, 0x2, R27 ;  /* 0x0000000206177824 */ /* 0x004fe200078e021b */
[----:B------:R-:W-:-:S03]  /*09d0*/  LEA.HI.X.SX32 R15, R27, R4, 0x1, P0 ;  /* 0x000000041b0f7211 */ /* 0x000fc600000f0eff */
[C---:B------:R-:W-:Y:S01]  /*09e0*/  IMAD R25, R6.reuse, 0x2, R23 ;  /* 0x0000000206197824 */ /* 0x040fe200078e0217 */
[C---:B------:R-:W-:Y:S01]  /*09f0*/  LEA R16, P0, R23.reuse, R0, 0x1 ;  /* 0x0000000017107211 */ /* 0x040fe200078008ff */
[----:B------:R-:W5:Y:S03]  /*0a00*/  LDG.E.U16 R41, desc[UR32][R14.64] ;  /* 0x000000200e297981 */ /* 0x000f66000c1e1500 */
[-C--:B------:R-:W-:Y:S01]  /*0a10*/  LEA.HI.X.SX32 R17, R23, R4.reuse, 0x1, P0 ;  /* 0x0000000417117211 */ /* 0x080fe200000f0eff */
[C---:B------:R-:W-:Y:S01]  /*0a20*/  IMAD R23, R6.reuse, 0x2, R25 ;  /* 0x0000000206177824 */ /* 0x040fe200078e0219 */
[----:B------:R-:W-:Y:S02]  /*0a30*/  LEA.HI.X.SX32 R21, R21, R4, 0x1, P1 ;  /* 0x0000000415157211 */ /* 0x000fe400008f0eff */
[C---:B------:R-:W-:Y:S01]  /*0a40*/  LEA R18, P0, R25.reuse, R0, 0x1 ;  /* 0x0000000019127211 */ /* 0x040fe200078008ff */
[----:B------:R-:W-:Y:S01]  /*0a50*/  IMAD R27, R6, 0x2, R23 ;  /* 0x00000002061b7824 */ /* 0x000fe200078e0217 */
[----:B------:R-:W5:Y:S02]  /*0a60*/  LDG.E.U16 R43, desc[UR32][R16.64] ;  /* 0x00000020102b7981 */ /* 0x000f64000c1e1500 */
[----:B------:R-:W-:-:S02]  /*0a70*/  LEA.HI.X.SX32 R19, R25, R4, 0x1, P0 ;  /* 0x0000000419137211 */ /* 0x000fc400000f0eff */
[----:B------:R2:W5:Y:S01]  /*0a80*/  LDG.E.U16 R40, desc[UR32][R20.64] ;  /* 0x0000002014287981 */ /* 0x000562000c1e1500 */
[-C--:B0-----:R-:W-:Y:S02]  /*0a90*/  LEA R12, P0, R27, R0.reuse, 0x1 ;  /* 0x000000001b0c7211 */ /* 0x081fe400078008ff */
[----:B------:R-:W-:Y:S01]  /*0aa0*/  LEA R22, P1, R23, R0, 0x1 ;  /* 0x0000000017167211 */ /* 0x000fe200078208ff */
[----:B------:R0:W5:Y:S01]  /*0ab0*/  LDG.E.U16 R44, desc[UR32][R18.64] ;  /* 0x00000020122c7981 */ /* 0x000162000c1e1500 */
[-C--:B------:R-:W-:Y:S01]  /*0ac0*/  LEA.HI.X.SX32 R13, R27, R4.reuse, 0x1, P0 ;  /* 0x000000041b0d7211 */ /* 0x080fe200000f0eff */
[----:B--2---:R-:W-:Y:S01]  /*0ad0*/  IMAD R21, R6, 0x2, R27 ;  /* 0x0000000206157824 */ /* 0x004fe200078e021b */
[----:B------:R-:W-:-:S03]  /*0ae0*/  LEA.HI.X.SX32 R23, R23, R4, 0x1, P1 ;  /* 0x0000000417177211 */ /* 0x000fc600008f0eff */
[----:B------:R-:W5:Y:S01]  /*0af0*/  LDG.E.U16 R46, desc[UR32][R12.64] ;  /* 0x000000200c2e7981 */ /* 0x000f62000c1e1500 */
[----:B------:R-:W-:-:S03]  /*0b00*/  LEA R14, P0, R21, R0, 0x1 ;  /* 0x00000000150e7211 */ /* 0x000fc600078008ff */
[----:B------:R2:W5:Y:S01]  /*0b10*/  LDG.E.U16 R45, desc[UR32][R22.64] ;  /* 0x00000020162d7981 */ /* 0x000562000c1e1500 */
[----:B------:R-:W-:Y:S02]  /*0b20*/  LEA R25, R6, R21, 0x1 ;  /* 0x0000001506197211 */ /* 0x000fe400078e08ff */
[----:B------:R-:W-:-:S03]  /*0b30*/  LEA.HI.X.SX32 R15, R21, R4, 0x1, P0 ;  /* 0x00000004150f7211 */ /* 0x000fc600000f0eff */
[C---:B------:R-:W-:Y:S01]  /*0b40*/  IMAD R21, R6.reuse, 0x2, R25 ;  /* 0x0000000206157824 */ /* 0x040fe200078e0219 */
[C---:B------:R-:W-:Y:S01]  /*0b50*/  LEA R16, P0, R25.reuse, R0, 0x1 ;  /* 0x0000000019107211 */ /* 0x040fe200078008ff */
[----:B------:R3:W5:Y:S02]  /*0b60*/  LDG.E.U16 R47, desc[UR32][R14.64] ;  /* 0x000000200e2f7981 */ /* 0x000764000c1e1500 */
[----:B------:R-:W-:Y:S01]  /*0b70*/  IMAD R27, R6, 0x2, R21 ;  /* 0x00000002061b7824 */ /* 0x000fe200078e0215 */
[----:B------:R-:W-:-:S03]  /*0b80*/  LEA.HI.X.SX32 R17, R25, R4, 0x1, P0 ;  /* 0x0000000419117211 */ /* 0x000fc600000f0eff */
[C---:B------:R-:W-:Y:S01]  /*0b90*/  IMAD R25, R6.reuse, 0x2, R27 ;  /* 0x0000000206197824 */ /* 0x040fe200078e021b */
[C---:B0-----:R-:W-:Y:S01]  /*0ba0*/  LEA R18, P0, R27.reuse, R0, 0x1 ;  /* 0x000000001b127211 */ /* 0x041fe200078008ff */
[----:B------:R0:W5:Y:S02]  /*0bb0*/  LDG.E.U16 R16, desc[UR32][R16.64] ;  /* 0x0000002010107981 */ /* 0x000164000c1e1500 */
[C---:B--2---:R-:W-:Y:S01]  /*0bc0*/  IMAD R23, R6.reuse, 0x2, R25 ;  /* 0x0000000206177824 */ /* 0x044fe200078e0219 */
[----:B------:R-:W-:Y:S02]  /*0bd0*/  LEA.HI.X.SX32 R19, R27, R4, 0x1, P0 ;  /* 0x000000041b137211 */ /* 0x000fe400000f0eff */
[-C--:B------:R-:W-:Y:S01]  /*0be0*/  LEA R20, P1, R21, R0.reuse, 0x1 ;  /* 0x0000000015147211 */ /* 0x080fe200078208ff */
[----:B------:R-:W-:Y:S01]  /*0bf0*/  IMAD R27, R6, 0x2, R23 ;  /* 0x00000002061b7824 */ /* 0x000fe200078e0217 */
[----:B------:R-:W-:Y:S01]  /*0c00*/  LEA R12, P0, R25, R0, 0x1 ;  /* 0x00000000190c7211 */ /* 0x000fe200078008ff */
[----:B------:R2:W5:Y:S01]  /*0c10*/  LDG.E.U16 R18, desc[UR32][R18.64] ;  /* 0x0000002012127981 */ /* 0x000562000c1e1500 */
[----:B------:R-:W-:-:S02]  /*0c20*/  LEA.HI.X.SX32 R21, R21, R4, 0x1, P1 ;  /* 0x0000000415157211 */ /* 0x000fc400008f0eff */
[----:B------:R-:W-:Y:S02]  /*0c30*/  LEA.HI.X.SX32 R13, R25, R4, 0x1, P0 ;  /* 0x00000004190d7211 */ /* 0x000fe400000f0eff */
[-C--:B------:R-:W-:Y:S01]  /*0c40*/  LEA R22, P1, R23, R0.reuse, 0x1 ;  /* 0x0000000017167211 */ /* 0x080fe200078208ff */
[----:B------:R2:W5:Y:S01]  /*0c50*/  LDG.E.U16 R20, desc[UR32][R20.64] ;  /* 0x0000002014147981 */ /* 0x000562000c1e1500 */
[----:B---3--:R-:W-:Y:S02]  /*0c60*/  LEA R14, P0, R27, R0, 0x1 ;  /* 0x000000001b0e7211 */ /* 0x008fe400078008ff */
[-C--:B------:R-:W-:Y:S01]  /*0c70*/  LEA.HI.X.SX32 R23, R23, R4.reuse, 0x1, P1 ;  /* 0x0000000417177211 */ /* 0x080fe200008f0eff */
[----:B------:R2:W5:Y:S01]  /*0c80*/  LDG.E.U16 R12, desc[UR32][R12.64] ;  /* 0x000000200c0c7981 */ /* 0x000562000c1e1500 */
[----:B------:R-:W-:-:S03]  /*0c90*/  LEA.HI.X.SX32 R15, R27, R4, 0x1, P0 ;  /* 0x000000041b0f7211 */ /* 0x000fc600000f0eff */
[----:B------:R2:W5:Y:S04]  /*0ca0*/  LDG.E.U16 R22, desc[UR32][R22.64] ;  /* 0x0000002016167981 */ /* 0x000568000c1e1500 */
[----:B------:R2:W5:Y:S01]  /*0cb0*/  LDG.E.U16 R14, desc[UR32][R14.64] ;  /* 0x000000200e0e7981 */ /* 0x000562000c1e1500 */
[----:B------:R-:W-:Y:S02]  /*0cc0*/  LOP3.LUT R4, R2, 0x3f, RZ, 0xc0, !PT ;  /* 0x0000003f02047812 */ /* 0x000fe400078ec0ff */
[--C-:B------:R-:W-:Y:S02]  /*0cd0*/  SHF.R.U32.HI R6, RZ, 0x5, R2.reuse ;  /* 0x00000005ff067819 */ /* 0x100fe40000011602 */
[----:B------:R-:W-:Y:S01]  /*0ce0*/  SHF.R.S32.HI R0, RZ, 0x7, R2 ;  /* 0x00000007ff007819 */ /* 0x000fe20000011402 */
[----:B0-----:R-:W-:Y:S01]  /*0cf0*/  IMAD.SHL.U32 R17, R4, 0x2, RZ ;  /* 0x0000000204117824 */ /* 0x001fe200078e00ff */
[----:B------:R-:W-:-:S02]  /*0d00*/  R2UR UR21, R6 ;  /* 0x00000000061572ca */ /* 0x000fc400000e0000 */
[----:B------:R-:W-:Y:S02]  /*0d10*/  SGXT R0, R0, 0x1 ;  /* 0x000000010000781a */ /* 0x000fe40000000200 */
[----:B-1----:R-:W-:Y:S02]  /*0d20*/  R2UR UR13, R42 ;  /* 0x000000002a0d72ca */ /* 0x002fe400000e0000 */
[----:B------:R-:W-:Y:S02]  /*0d30*/  LOP3.LUT R17, R17, 0x90, R0, 0x78, !PT ;  /* 0x0000009011117812 */ /* 0x000fe400078e7800 */
[----:B------:R-:W-:-:S04]  /*0d40*/  SHF.L.U32 R0, R2, 0x7, RZ ;  /* 0x0000000702007819 */ /* 0x000fc800000006ff */
[----:B------:R-:W-:Y:S01]  /*0d50*/  LOP3.LUT R0, R17, 0x2000, R0, 0xf8, !PT ;  /* 0x0000200011007812 */ /* 0x000fe200078ef800 */
[----:B--2---:R-:W-:Y:S06]  /*0d60*/  BRA.U UP1, `(.L_x_5) ;  /* 0x0000000101187547 */ /* 0x004fec000b800000 */
[----:B------:R-:W-:Y:S01]  /*0d70*/  ELECT P0, URZ, PT ;  /* 0x0000000000ff782f */ /* 0x000fe20003800000 */
[----:B------:R-:W-:Y:S01]  /*0d80*/  IMAD.MOV.U32 R6, RZ, RZ, 0x1 ;  /* 0x00000001ff067424 */ /* 0x000fe200078e00ff */
[----:B------:R-:W-:Y:S01]  /*0d90*/  UMOV UR4, 0x40 ;  /* 0x0000004000047882 */ /* 0x000fe20000000000 */
[----:B------:R-:W-:Y:S01]  /*0da0*/  UVIRTCOUNT.DEALLOC.SMPOOL 0x80 ;  /* 0x000000800000784c */ /* 0x000fe20000000000 */
[----:B------:R-:W-:-:S09]  /*0db0*/  ULEA UR4, UR6, UR4, 0x18 ;  /* 0x0000000406047291 */ /* 0x000fd2000f8ec0ff */
[----:B------:R0:W-:Y:S03]  /*0dc0*/  @P0 STS.U8 [UR4], R6 ;  /* 0x00000006ff000988 */ /* 0x0001e60008000004 */
.L_x_5:
[----:B------:R-:W1:Y:S01]  /*0dd0*/  LDCU.64 UR6, c[0x0][0x3c0] ;  /* 0x00007800ff0677ac */ /* 0x000e620008000a00 */
[----:B-----5:R2:W-:Y:S01]  /*0de0*/  STS.U16 [R0+UR12+0x1c00], R18 ;  /* 0x001c001200007988 */ /* 0x0205e2000800040c */
[----:B0-----:R-:W-:Y:S01]  /*0df0*/  LOP3.LUT R6, R0, 0x20, RZ, 0x3c, !PT ;  /* 0x0000002000067812 */ /* 0x001fe200078e3cff */
[----:B------:R-:W0:Y:S02]  /*0e00*/  LDCU UR4, c[0x0][0x3c8] ;  /* 0x00007900ff0477ac */ /* 0x000e240008000800 */
[----:B------:R3:W-:Y:S01]  /*0e10*/  STS.U16 [R0+UR12], R5 ;  /* 0x0000000500007988 */ /* 0x0007e2000800040c */
[----:B------:R-:W-:Y:S01]  /*0e20*/  LOP3.LUT P6, RZ, R2, 0xff, RZ, 0xc0, !PT ;  /* 0x000000ff02ff7812 */ /* 0x000fe200078cc0ff */
[----:B------:R-:W-:Y:S02]  /*0e30*/  ULOP3.LUT UR24, UR21, 0x4, URZ, 0xc0, !UPT ;  /* 0x0000000415187892 */ /* 0x000fe4000f8ec0ff */
[----:B------:R4:W-:Y:S01]  /*0e40*/  STS.U16 [R0+UR12+0x400], R7 ;  /* 0x0004000700007988 */ /* 0x0009e2000800040c */
[----:B------:R-:W-:Y:S01]  /*0e50*/  UIADD3 UR40, UPT, UPT, UR27, 0x80, URZ ;  /* 0x000000801b287890 */ /* 0x000fe2000fffe0ff */
[----:B--2---:R-:W2:Y:S02]  /*0e60*/  LDC.64 R18, c[0x0][0x388] ;  /* 0x0000e200ff127b82 */ /* 0x004ea40000000a00 */
[----:B------:R-:W-:Y:S01]  /*0e70*/  STS.U16 [R0+UR12+0x800], R28 ;  /* 0x0008001c00007988 */ /* 0x000fe2000800040c */
[----:B---3--:R-:W-:-:S03]  /*0e80*/  LOP3.LUT R5, R0, 0x40, RZ, 0x3c, !PT ;  /* 0x0000004000057812 */ /* 0x008fc600078e3cff */
[----:B------:R-:W-:Y:S01]  /*0e90*/  STS.U16 [R0+UR12+0xc00], R32 ;  /* 0x000c002000007988 */ /* 0x000fe2000800040c */
[----:B-1----:R-:W-:Y:S01]  /*0ea0*/  UIMAD UR6, UR11, UR6, URZ ;  /* 0x000000060b0672a4 */ /* 0x002fe2000f8e02ff */
[----:B----4-:R-:W-:Y:S01]  /*0eb0*/  LOP3.LUT R7, R0, 0x60, RZ, 0x3c, !PT ;  /* 0x0000006000077812 */ /* 0x010fe200078e3cff */
[----:B------:R-:W-:Y:S01]  /*0ec0*/  VOTEU.ALL UP2, P6 ;  /* 0x0000000000ff7886 */ /* 0x000fe20003040000 */
[----:B------:R-:W-:Y:S01]  /*0ed0*/  STS.U16 [R0+UR12+0x1000], R37 ;  /* 0x0010002500007988 */ /* 0x000fe2000800040c */
[----:B0-----:R-:W-:Y:S01]  /*0ee0*/  IMAD R4, R4, UR4, RZ ;  /* 0x0000000404047c24 */ /* 0x001fe2000f8e02ff */
[----:B------:R-:W-:Y:S01]  /*0ef0*/  UIMAD.WIDE UR4, UR6, 0x2, URZ ;  /* 0x00000002060478a5 */ /* 0x000fe2000f8e02ff */
[----:B------:R-:W-:Y:S01]  /*0f00*/  IMAD.U32 R13, RZ, RZ, UR7 ;  /* 0x00000007ff0d7e24 */ /* 0x000fe2000f8e00ff */
[----:B------:R-:W-:Y:S01]  /*0f10*/  USHF.L.U32 UR4, UR21, 0x15, URZ ;  /* 0x0000001515047899 */ /* 0x000fe200080006ff */
[----:B------:R-:W-:Y:S01]  /*0f20*/  STS.U16 [R0+UR12+0x1400], R41 ;  /* 0x0014002900007988 */ /* 0x000fe2000800040c */
[----:B------:R-:W-:Y:S01]  /*0f30*/  USHF.L.U32 UR8, UR6, 0x1, URZ ;  /* 0x0000000106087899 */ /* 0x000fe200080006ff */
[----:B------:R-:W-:Y:S01]  /*0f40*/  IMAD.U32 R15, RZ, RZ, UR7 ;  /* 0x00000007ff0f7e24 */ /* 0x000fe2000f8e00ff */
[----:B------:R-:W-:Y:S01]  /*0f50*/  ULOP3.LUT UR10, UR4, 0x600000, URZ, 0xc0, !UPT ;  /* 0x00600000040a7892 */ /* 0x000fe2000f8ec0ff */
[----:B------:R0:W-:Y:S01]  /*0f60*/  STS.U16 [R0+UR12+0x1800], R46 ;  /* 0x0018002e00007988 */ /* 0x0001e2000800040c */
[----:B------:R-:W-:-:S02]  /*0f70*/  VOTEU.ALL UP0, P6 ;  /* 0x0000000000ff7886 */ /* 0x000fc40003000000 */
[----:B------:R-:W-:Y:S01]  /*0f80*/  UIADD3 UR14, UPT, UPT, UR13, UR10, URZ ;  /* 0x0000000a0d0e7290 */ /* 0x000fe2000fffe0ff */
[----:B------:R1:W-:Y:S03]  /*0f90*/  STS.U16 [R6+UR12+0x100], R8 ;  /* 0x0001000806007988 */ /* 0x0003e6000800040c */
[----:B------:R-:W-:Y:S01]  /*0fa0*/  ULEA UR14, UR24, UR14, 0x3 ;  /* 0x0000000e180e7291 */ /* 0x000fe2000f8e18ff */
[----:B------:R-:W-:Y:S01]  /*0fb0*/  STS.U16 [R6+UR12+0x500], R11 ;  /* 0x0005000b06007988 */ /* 0x000fe2000800040c */
[----:B0-----:R-:W-:-:S03]  /*0fc0*/  SHF.R.U32.HI R0, RZ, 0x6, R2 ;  /* 0x00000006ff007819 */ /* 0x001fc60000011602 */
[----:B------:R-:W-:Y:S01]  /*0fd0*/  STS.U16 [R6+UR12+0x900], R29 ;  /* 0x0009001d06007988 */ /* 0x000fe2000800040c */
[----:B------:R-:W-:Y:S01]  /*0fe0*/  SGXT.U32 R0, R0, 0x2 ;  /* 0x000000020000781a */ /* 0x000fe20000000000 */
[----:B-1----:R-:W-:Y:S02]  /*0ff0*/  IMAD.U32 R8, RZ, RZ, UR7 ;  /* 0x00000007ff087e24 */ /* 0x002fe4000f8e00ff */
[----:B------:R-:W-:Y:S02]  /*1000*/  STS.U16 [R6+UR12+0xd00], R33 ;  /* 0x000d002106007988 */ /* 0x000fe4000800040c */
[----:B------:R-:W-:Y:S02]  /*1010*/  IMAD R0, R0, UR7, RZ ;  /* 0x0000000700007c24 */ /* 0x000fe4000f8e02ff */
[----:B------:R-:W-:Y:S04]  /*1020*/  STS.U16 [R6+UR12+0x1100], R38 ;  /* 0x0011002606007988 */ /* 0x000fe8000800040c */
[----:B------:R-:W-:Y:S04]  /*1030*/  STS.U16 [R6+UR12+0x1500], R43 ;  /* 0x0015002b06007988 */ /* 0x000fe8000800040c */
[----:B------:R-:W-:Y:S04]  /*1040*/  STS.U16 [R6+UR12+0x1900], R47 ;  /* 0x0019002f06007988 */ /* 0x000fe8000800040c */
[----:B------:R0:W-:Y:S04]  /*1050*/  STS.U16 [R6+UR12+0x1d00], R12 ;  /* 0x001d000c06007988 */ /* 0x0001e8000800040c */
[----:B------:R-:W-:Y:S04]  /*1060*/  STS.U16 [R5+UR12+0x200], R9 ;  /* 0x0002000905007988 */ /* 0x000fe8000800040c */
[----:B------:R-:W-:Y:S01]  /*1070*/  STS.U16 [R5+UR12+0x600], R24 ;  /* 0x0006001805007988 */ /* 0x000fe2000800040c */
[----:B0-----:R-:W-:Y:S01]  /*1080*/  IMAD.U32 R6, RZ, RZ, UR7 ;  /* 0x00000007ff067e24 */ /* 0x001fe2000f8e00ff */
[----:B------:R-:W-:-:S02]  /*1090*/  PRMT R12, RZ, 0x7610, R12 ;  /* 0x00007610ff0c7816 */ /* 0x000fc4000000000c */
[----:B------:R-:W-:Y:S04]  /*10a0*/  STS.U16 [R5+UR12+0xa00], R30 ;  /* 0x000a001e05007988 */ /* 0x000fe8000800040c */
[----:B------:R-:W-:Y:S04]  /*10b0*/  STS.U16 [R5+UR12+0xe00], R34 ;  /* 0x000e002205007988 */ /* 0x000fe8000800040c */
[----:B------:R-:W-:Y:S04]  /*10c0*/  STS.U16 [R5+UR12+0x1200], R39 ;  /* 0x0012002705007988 */ /* 0x000fe8000800040c */
[----:B------:R-:W-:Y:S04]  /*10d0*/  STS.U16 [R5+UR12+0x1600], R44 ;  /* 0x0016002c05007988 */ /* 0x000fe8000800040c */
[----:B------:R-:W-:Y:S04]  /*10e0*/  STS.U16 [R5+UR12+0x1a00], R16 ;  /* 0x001a001005007988 */ /* 0x000fe8000800040c */
[----:B------:R0:W-:Y:S04]  /*10f0*/  STS.U16 [R5+UR12+0x1e00], R22 ;  /* 0x001e001605007988 */ /* 0x0001e8000800040c */
[----:B------:R1:W-:Y:S04]  /*1100*/  STS.U16 [R7+UR12+0x300], R10 ;  /* 0x0003000a07007988 */ /* 0x0003e8000800040c */
[----:B------:R-:W-:Y:S01]  /*1110*/  STS.U16 [R7+UR12+0x700], R26 ;  /* 0x0007001a07007988 */ /* 0x000fe2000800040c */
[----:B0-----:R-:W-:-:S03]  /*1120*/  IMAD.SHL.U32 R5, R4, 0x2, RZ ;  /* 0x0000000204057824 */ /* 0x001fc600078e00ff */
[----:B------:R-:W-:Y:S01]  /*1130*/  STS.U16 [R7+UR12+0xb00], R31 ;  /* 0x000b001f07007988 */ /* 0x000fe2000800040c */
[----:B------:R-:W-:Y:S01]  /*1140*/  IMAD.HI R4, R4, 0x2, RZ ;  /* 0x0000000204047827 */ /* 0x000fe200078e02ff */
[----:B-1----:R-:W-:Y:S02]  /*1150*/  PRMT R10, RZ, 0x7610, R10 ;  /* 0x00007610ff0a7816 */ /* 0x002fe4000000000a */
[----:B------:R-:W-:Y:S01]  /*1160*/  STS.U16 [R7+UR12+0xf00], R35 ;  /* 0x000f002307007988 */ /* 0x000fe2000800040c */
[----:B--2---:R-:W-:Y:S01]  /*1170*/  IADD3 R9, P0, P1, R5, UR8, R18 ;  /* 0x0000000805097c10 */ /* 0x004fe2000f91e012 */
[----:B------:R-:W-:Y:S02]  /*1180*/  IMAD.U32 R5, RZ, RZ, UR7 ;  /* 0x00000007ff057e24 */ /* 0x000fe4000f8e00ff */
[----:B------:R-:W-:Y:S01]  /*1190*/  STS.U16 [R7+UR12+0x1300], R40 ;  /* 0x0013002807007988 */ /* 0x000fe2000800040c */
[----:B------:R-:W-:Y:S01]  /*11a0*/  IADD3.X R11, PT, PT, R4, UR5, R19, P0, P1 ;  /* 0x00000005040b7c10 */ /* 0x000fe200087e2413 */
[----:B------:R-:W-:Y:S01]  /*11b0*/  IMAD R4, R5, 0x4, R0 ;  /* 0x0000000405047824 */ /* 0x000fe200078e0200 */
[----:B------:R-:W-:Y:S01]  /*11c0*/  UMOV UR5, 0x1 ;  /* 0x0000000100057882 */ /* 0x000fe20000000000 */
[----:B------:R-:W-:Y:S01]  /*11d0*/  STS.U16 [R7+UR12+0x1700], R45 ;  /* 0x0017002d07007988 */ /* 0x000fe2000800040c */
[----:B------:R-:W-:-:S04]  /*11e0*/  @!UP2 UIADD3 UR8, UPT, UPT, -UR5, 0x100000, URZ ;  /* 0x001000000508a890 */ /* 0x000fc8000fffe1ff */
[----:B------:R-:W-:Y:S02]  /*11f0*/  @!UP2 USHF.L.U32 UR9, UR8, 0xb, URZ ;  /* 0x0000000b0809a899 */ /* 0x000fe400080006ff */
[----:B------:R-:W-:Y:S01]  /*1200*/  @!UP2 USHF.L.U32 UR8, UR8, 0x1, URZ ;  /* 0x000000010808a899 */ /* 0x000fe200080006ff */
[----:B------:R-:W-:Y:S01]  /*1210*/  IMAD R5, R13, 0x4, R4 ;  /* 0x000000040d057824 */ /* 0x000fe200078e0204 */
[-C--:B------:R-:W-:Y:S01]  /*1220*/  LEA R58, P0, R0, R9.reuse, 0x1 ;  /* 0x00000009003a7211 */ /* 0x080fe200078008ff */
[----:B------:R-:W-:Y:S01]  /*1230*/  STS.U16 [R7+UR12+0x1b00], R20 ;  /* 0x001b001407007988 */ /* 0x000fe2000800040c */
[----:B------:R-:W-:Y:S01]  /*1240*/  LEA R56, P1, R4, R9, 0x1 ;  /* 0x0000000904387211 */ /* 0x000fe200078208ff */
[----:B------:R-:W-:Y:S01]  /*1250*/  IMAD R6, R6, 0x4, R5 ;  /* 0x0000000406067824 */ /* 0x000fe200078e0205 */
[----:B------:R-:W-:Y:S01]  /*1260*/  LEA.HI.X.SX32 R59, R0, R11, 0x1, P0 ;  /* 0x0000000b003b7211 */ /* 0x000fe200000f0eff */
[----:B------:R0:W-:Y:S01]  /*1270*/  STS.U16 [R7+UR12+0x1f00], R14 ;  /* 0x001f000e07007988 */ /* 0x0001e2000800040c */
[----:B------:R-:W-:-:S02]  /*1280*/  LEA R54, P0, R5, R9, 0x1 ;  /* 0x0000000905367211 */ /* 0x000fc400078008ff */
[-C--:B------:R-:W-:Y:S01]  /*1290*/  LEA.HI.X.SX32 R57, R4, R11.reuse, 0x1, P1 ;  /* 0x0000000b04397211 */ /* 0x080fe200008f0eff */
[----:B------:R-:W-:Y:S01]  /*12a0*/  STTM.x32 tmem[UR14], RZ ;  /* 0x000000ff000079ed */ /* 0x000fe200082c000e */
[----:B------:R-:W1:Y:S02]  /*12b0*/  FENCE.VIEW.ASYNC.T ;  /* 0x00000000000073c6 */ /* 0x000e640000000200 */
[----:B-1----:R-:W-:Y:S01]  /*12c0*/  BAR.SYNC.DEFER_BLOCKING 0x0 ;  /* 0x0000000000007b1d */ /* 0x002fe20000010000 */
[----:B------:R-:W-:Y:S02]  /*12d0*/  LEA.HI.X.SX32 R55, R5, R11, 0x1, P0 ;  /* 0x0000000b05377211 */ /* 0x000fe400000f0eff */
[C---:B------:R-:W-:Y:S02]  /*12e0*/  LEA R52, P2, R6.reuse, R9, 0x1 ;  /* 0x0000000906347211 */ /* 0x040fe400078408ff */
[----:B0-----:R-:W-:Y:S02]  /*12f0*/  MOV R7, UR7 ;  /* 0x0000000700077c02 */ /* 0x001fe40008000f00 */
[----:B------:R-:W-:-:S02]  /*1300*/  LEA.HI.X.SX32 R53, R6, R11, 0x1, P2 ;  /* 0x0000000b06357211 */ /* 0x000fc400010f0eff */
[----:B------:R-:W-:Y:S01]  /*1310*/  PRMT R5, RZ, 0x7610, R5 ;  /* 0x00007610ff057816 */ /* 0x000fe20000000005 */
[--C-:B------:R-:W-:Y:S01]  /*1320*/  IMAD R7, R7, 0x4, R6.reuse ;  /* 0x0000000407077824 */ /* 0x100fe200078e0206 */
[----:B------:R-:W-:-:S03]  /*1330*/  PRMT R6, RZ, 0x7610, R6 ;  /* 0x00007610ff067816 */ /* 0x000fc60000000006 */
[----:B------:R-:W-:Y:S01]  /*1340*/  IMAD R8, R8, 0x4, R7 ;  /* 0x0000000408087824 */ /* 0x000fe200078e0207 */
[----:B------:R-:W-:-:S04]  /*1350*/  LEA R50, P0, R7, R9, 0x1 ;  /* 0x0000000907327211 */ /* 0x000fc800078008ff */
[----:B------:R-:W-:Y:S02]  /*1360*/  LEA R0, R13, R8, 0x2 ;  /* 0x000000080d007211 */ /* 0x000fe400078e10ff */
[----:B------:R-:W-:Y:S02]  /*1370*/  LEA.HI.X.SX32 R51, R7, R11, 0x1, P0 ;  /* 0x0000000b07337211 */ /* 0x000fe400000f0eff */
[----:B------:R-:W-:Y:S01]  /*1380*/  ISETP.LT.AND P0, PT, RZ, UR40, PT ;  /* 0x00000028ff007c0c */ /* 0x000fe2000bf01270 */
[----:B------:R-:W0:Y:S02]  /*1390*/  FENCE.VIEW.ASYNC.S ;  /* 0x00000000000073c6 */ /* 0x000e240000000000 */
[----:B0-----:R0:W1:Y:S02]  /*13a0*/  @!UP0 SYNCS.EXCH.64 URZ, [UR12+0x7000], UR8 ;  /* 0x007000080cff85b2 */ /* 0x0010640008000100 */
[----:B-1----:R-:W-:Y:S01]  /*13b0*/  BAR.SYNC.DEFER_BLOCKING 0x0 ;  /* 0x0000000000007b1d */ /* 0x002fe20000010000 */
[----:B------:R-:W-:Y:S01]  /*13c0*/  IMAD R4, R15, 0x4, R0 ;  /* 0x000000040f047824 */ /* 0x000fe200078e0200 */
[----:B------:R-:W-:-:S02]  /*13d0*/  LEA R48, P1, R8, R9, 0x1 ;  /* 0x0000000908307211 */ /* 0x000fc400078208ff */
[-C--:B------:R-:W-:Y:S02]  /*13e0*/  LEA R46, P2, R0, R9.reuse, 0x1 ;  /* 0x00000009002e7211 */ /* 0x080fe400078408ff */
[----:B------:R-:W-:Y:S02]  /*13f0*/  LEA R44, P3, R4, R9, 0x1 ;  /* 0x00000009042c7211 */ /* 0x000fe400078608ff */
[-C--:B------:R-:W-:Y:S02]  /*1400*/  LEA.HI.X.SX32 R49, R8, R11.reuse, 0x1, P1 ;  /* 0x0000000b08317211 */ /* 0x080fe400008f0eff */
[-C--:B------:R-:W-:Y:S02]  /*1410*/  LEA.HI.X.SX32 R47, R0, R11.reuse, 0x1, P2 ;  /* 0x0000000b002f7211 */ /* 0x080fe400010f0eff */
[----:B------:R-:W-:Y:S02]  /*1420*/  LEA.HI.X.SX32 R45, R4, R11, 0x1, P3 ;  /* 0x0000000b042d7211 */ /* 0x000fe400018f0eff */
[----:B------:R-:W-:-:S02]  /*1430*/  PRMT R8, RZ, 0x7610, R8 ;  /* 0x00007610ff087816 */ /* 0x000fc40000000008 */
[----:B------:R-:W-:Y:S02]  /*1440*/  PRMT R7, RZ, 0x7610, R7 ;  /* 0x00007610ff077816 */ /* 0x000fe40000000007 */
[----:B------:R-:W-:Y:S02]  /*1450*/  PRMT R9, RZ, 0x7610, R9 ;  /* 0x00007610ff097816 */ /* 0x000fe40000000009 */
[----:B------:R-:W-:Y:S01]  /*1460*/  PRMT R11, RZ, 0x7610, R11 ;  /* 0x00007610ff0b7816 */ /* 0x000fe2000000000b */
[----:B------:R-:W2:Y:S04]  /*1470*/  @P0 LDG.E.U16 R6, desc[UR32][R58.64] ;  /* 0x000000203a060981 */ /* 0x000ea8000c1e1500 */
[----:B------:R-:W3:Y:S04]  /*1480*/  @P0 LDG.E.U16 R8, desc[UR32][R54.64] ;  /* 0x0000002036080981 */ /* 0x000ee8000c1e1500 */
[----:B------:R-:W4:Y:S04]  /*1490*/  @P0 LDG.E.U16 R10, desc[UR32][R50.64] ;  /* 0x00000020320a0981 */ /* 0x000f28000c1e1500 */
[----:B------:R-:W4:Y:S04]  /*14a0*/  @P0 LDG.E.U16 R12, desc[UR32][R46.64] ;  /* 0x000000202e0c0981 */ /* 0x000f28000c1e1500 */
[----:B------:R-:W4:Y:S04]  /*14b0*/  @P0 LDG.E.U16 R5, desc[UR32][R56.64] ;  /* 0x0000002038050981 */ /* 0x000f28000c1e1500 */
[----:B------:R-:W4:Y:S04]  /*14c0*/  @P0 LDG.E.U16 R7, desc[UR32][R52.64] ;  /* 0x0000002034070981 */ /* 0x000f28000c1e1500 */
[----:B------:R-:W4:Y:S04]  /*14d0*/  @P0 LDG.E.U16 R9, desc[UR32][R48.64] ;  /* 0x0000002030090981 */ /* 0x000f28000c1e1500 */
[----:B------:R-:W4:Y:S01]  /*14e0*/  @P0 LDG.E.U16 R11, desc[UR32][R44.64] ;  /* 0x000000202c0b0981 */ /* 0x000f22000c1e1500 */
[C---:B------:R-:W-:Y:S01]  /*14f0*/  LOP3.LUT R0, R2.reuse, 0xff, RZ, 0xc0, !PT ;  /* 0x000000ff02007812 */ /* 0x040fe200078ec0ff */
[----:B------:R-:W-:Y:S01]  /*1500*/  VOTEU.ALL UP0, P6 ;  /* 0x0000000000ff7886 */ /* 0x000fe20003000000 */
[----:B------:R-:W-:Y:S01]  /*1510*/  LOP3.LUT R4, R2, 0xc0, RZ, 0xc0, !PT ;  /* 0x000000c002047812 */ /* 0x000fe200078ec0ff */
[----:B------:R-:W-:-:S02]  /*1520*/  UIADD3 UR15, UPT, UPT, UR13, 0x40, URZ ;  /* 0x000000400d0f7890 */ /* 0x000fc4000fffe0ff */
[----:B0-----:R-:W-:-:S04]  /*1530*/  @!UP2 UIADD3 UR8, UPT, UPT, -UR5, 0x100000, URZ ;  /* 0x001000000508a890 */ /* 0x001fc8000fffe1ff */
[----:B------:R-:W-:Y:S02]  /*1540*/  @!UP2 USHF.L.U32 UR9, UR8, 0xb, URZ ;  /* 0x0000000b0809a899 */ /* 0x000fe400080006ff */
[----:B------:R-:W-:Y:S01]  /*1550*/  @!UP2 USHF.L.U32 UR8, UR8, 0x1, URZ ;  /* 0x000000010808a899 */ /* 0x000fe200080006ff */
[----:B------:R-:W-:Y:S01]  /*1560*/  IMAD.SHL.U32 R41, R0, 0x2, RZ ;  /* 0x0000000200297824 */ /* 0x000fe200078e00ff */
[----:B------:R-:W-:Y:S01]  /*1570*/  SHF.R.U32.HI R4, RZ, 0x2, R4 ;  /* 0x00000002ff047819 */ /* 0x000fe20000011604 */
[----:B------:R-:W-:Y:S02]  /*1580*/  UIADD3 UR16, UPT, UPT, UR10, UR15, URZ ;  /* 0x0000000f0a107290 */ /* 0x000fe4000fffe0ff */
[----:B------:R-:W-:-:S04]  /*1590*/  @!UP2 UIADD3 UR4, UPT, UPT, -UR5, 0x100000, URZ ;  /* 0x001000000504a890 */ /* 0x000fc8000fffe1ff */
[----:B------:R-:W-:Y:S02]  /*15a0*/  @!UP2 USHF.L.U32 UR5, UR4, 0xb, URZ ;  /* 0x0000000b0405a899 */ /* 0x000fe400080006ff */
[----:B------:R-:W-:Y:S02]  /*15b0*/  @!UP2 USHF.L.U32 UR4, UR4, 0x1, URZ ;  /* 0x000000010404a899 */ /* 0x000fe400080006ff */
[----:B------:R-:W-:Y:S01]  /*15c0*/  UIADD3 UR6, UPT, UPT, UR12, 0x5000, URZ ;  /* 0x000050000c067890 */ /* 0x000fe2000fffe0ff */
[----:B------:R-:W-:Y:S01]  /*15d0*/  LOP3.LUT R41, R41, R4, RZ, 0x3c, !PT ;  /* 0x0000000429297212 */ /* 0x000fe200078e3cff */
[----:B------:R-:W-:Y:S01]  /*15e0*/  ULEA UR16, UR24, UR16, 0x12 ;  /* 0x0000001018107291 */ /* 0x000fe2000f8e90ff */
[----:B------:R-:W-:Y:S02]  /*15f0*/  ISETP.EQ.U32.AND P1, PT, RZ, UR21, P0 ;  /* 0x00000015ff007c0c */ /* 0x000fe40008722070 */
[----:B------:R-:W-:Y:S01]  /*1600*/  LOP3.LUT R40, R41, 0x40, RZ, 0x3c, !PT ;  /* 0x0000004029287812 */ /* 0x000fe200078e3cff */
[----:B------:R0:W1:Y:S01]  /*1610*/  @!UP0 SYNCS.EXCH.64 URZ, [UR12+0x7008], UR8 ;  /* 0x007008080cff85b2 */ /* 0x0000620008000100 */
[----:B------:R-:W-:Y:S01]  /*1620*/  VOTEU.ALL UP0, P6 ;  /* 0x0000000000ff7886 */ /* 0x000fe20003000000 */
[----:B--2---:R0:W-:Y:S04]  /*1630*/  STS.U16 [R41+UR12+0x4000], R6 ;  /* 0x0040000629007988 */ /* 0x0041e8000800040c */
[----:B---3--:R0:W-:Y:S04]  /*1640*/  STS.U16 [R41+UR12+0x4400], R8 ;  /* 0x0044000829007988 */ /* 0x0081e8000800040c */
[----:B----4-:R0:W-:Y:S04]  /*1650*/  STS.U16 [R41+UR12+0x4800], R10 ;  /* 0x0048000a29007988 */ /* 0x0101e8000800040c */
[----:B------:R0:W-:Y:S04]  /*1660*/  STS.U16 [R41+UR12+0x4c00], R12 ;  /* 0x004c000c29007988 */ /* 0x0001e8000800040c */
[----:B------:R0:W-:Y:S04]  /*1670*/  STS.U16 [R40+UR12+0x4200], R5 ;  /* 0x0042000528007988 */ /* 0x0001e8000800040c */
[----:B------:R0:W-:Y:S04]  /*1680*/  STS.U16 [R40+UR12+0x4600], R7 ;  /* 0x0046000728007988 */ /* 0x0001e8000800040c */
[----:B------:R0:W-:Y:S04]  /*1690*/  STS.U16 [R40+UR12+0x4a00], R9 ;  /* 0x004a000928007988 */ /* 0x0001e8000800040c */
[----:B------:R0:W-:Y:S01]  /*16a0*/  STS.U16 [R40+UR12+0x4e00], R11 ;  /* 0x004e000b28007988 */ /* 0x0001e2000800040c */
[----:B-1----:R1:W-:Y:S06]  /*16b0*/  MEMBAR.ALL.CTA ;  /* 0x0000000000007992 */ /* 0x0023ec0000008000 */
[----:B-1----:R-:W-:Y:S04]  /*16c0*/  FENCE.VIEW.ASYNC.S ;  /* 0x00000000000073c6 */ /* 0x002fe80000000000 */
[----:B------:R-:W1:Y:S02]  /*16d0*/  FENCE.VIEW.ASYNC.S ;  /* 0x00000000000073c6 */ /* 0x000e640000000000 */
[----:B-1----:R0:W1:Y:S02]  /*16e0*/  @!UP0 SYNCS.EXCH.64 URZ, [UR12+0x5000], UR4 ;  /* 0x005000040cff85b2 */ /* 0x0020640008000100 */
[----:B-1----:R-:W-:Y:S06]  /*16f0*/  BAR.SYNC.DEFER_BLOCKING 0x0 ;  /* 0x0000000000007b1d */ /* 0x002fec0000010000 */
[----:B0-----:R-:W-:Y:S05]  /*1700*/  @!P1 BRA `(.L_x_6) ;  /* 0x0000000000889947 */ /* 0x001fea0003800000 */
[----:B------:R-:W-:Y:S02]  /*1710*/  UIADD3 UR4, UPT, UPT, UR12, 0x4000, URZ ;  /* 0x000040000c047890 */ /* 0x000fe4000fffe0ff */
[----:B------:R-:W-:Y:S02]  /*1720*/  USHF.R.U32.HI UR8, URZ, 0x4, UR12 ;  /* 0x00000004ff087899 */ /* 0x000fe4000801160c */
[----:B------:R-:W-:Y:S02]  /*1730*/  USHF.R.U32.HI UR4, URZ, 0x4, UR4 ;  /* 0x00000004ff047899 */ /* 0x000fe40008011604 */
[----:B------:R-:W-:Y:S02]  /*1740*/  USGXT.U32 UR8, UR8, 0xe ;  /* 0x0000000e0808789a */ /* 0x000fe40008000000 */
[----:B------:R-:W-:Y:S02]  /*1750*/  USGXT.U32 UR18, UR4, 0xe ;  /* 0x0000000e0412789a */ /* 0x000fe40008000000 */
[----:B------:R-:W-:-:S02]  /*1760*/  UIADD3 UR38, UP0, UPT, UR8, 0x2000080, URZ ;  /* 0x0200008008267890 */ /* 0x000fc4000ff1e0ff */
[----:B------:R-:W-:Y:S01]  /*1770*/  UIADD3 UR36, UP3, UPT, UR18, 0x2, URZ ;  /* 0x0000000212247890 */ /* 0x000fe2000ff7e0ff */
[----:B------:R-:W-:Y:S01]  /*1780*/  UMOV UR4, URZ ;  /* 0x000000ff00047c82 */ /* 0x000fe20008000000 */
[----:B------:R-:W-:Y:S01]  /*1790*/  UMOV UR5, URZ ;  /* 0x000000ff00057c82 */ /* 0x000fe20008000000 */
[----:B------:R-:W-:Y:S02]  /*17a0*/  UIADD3.X UR39, UPT, UPT, UR4, 0x40004040, URZ, UP0, !UPT ;  /* 0x4000404004277890 */ /* 0x000fe400087fe4ff */
[----:B------:R-:W-:Y:S02]  /*17b0*/  UIADD3.X UR37, UPT, UPT, UR5, 0x40004040, URZ, UP3, !UPT ;  /* 0x4000404005257890 */ /* 0x000fe40009ffe4ff */
[----:B------:R-:W-:Y:S02]  /*17c0*/  ULOP3.LUT UR8, UR8, 0x2000000, URZ, 0xfc, !UPT ;  /* 0x0200000008087892 */ /* 0x000fe4000f8efcff */
[----:B------:R-:W-:Y:S02]  /*17d0*/  UIADD3.64 UR22, UPT, UPT, UR38, 0x80, URZ ;  /* 0x0000008026167897 */ /* 0x000fe4000fffe0ff */
[----:B------:R-:W-:-:S02]  /*17e0*/  UIADD3.64 UR28, UPT, UPT, UR36, 0x2, URZ ;  /* 0x00000002241c7897 */ /* 0x000fc4000fffe0ff */
[----:B------:R-:W-:Y:S02]  /*17f0*/  UIADD3.64 UR30, UPT, UPT, UR38, 0x100, URZ ;  /* 0x00000100261e7897 */ /* 0x000fe4000fffe0ff */
[----:B------:R-:W-:Y:S01]  /*1800*/  UIADD3.64 UR34, UPT, UPT, UR36, 0x4, URZ ;  /* 0x0000000424227897 */ /* 0x000fe2000fffe0ff */
[----:B------:R-:W-:Y:S01]  /*1810*/  UMOV UR42, 0x0 ;  /* 0x00000000002a7882 */ /* 0x000fe20000000000 */
[----:B------:R-:W-:Y:S01]  /*1820*/  UMOV UR43, 0x8088490 ;  /* 0x08088490002b7882 */ /* 0x000fe20000000000 */
[----:B------:R-:W-:Y:S01]  /*1830*/  UMOV UR9, 0x40004040 ;  /* 0x4000404000097882 */ /* 0x000fe20000000000 */
[----:B------:R-:W-:Y:S01]  /*1840*/  UMOV UR19, 0x40004040 ;  /* 0x4000404000137882 */ /* 0x000fe20000000000 */
[----:B------:R-:W-:Y:S01]  /*1850*/  UMOV UR44, 0x0 ;  /* 0x00000000002c7882 */ /* 0x000fe20000000000 */
[----:B------:R-:W-:Y:S01]  /*1860*/  UMOV UR45, 0x8088490 ;  /* 0x08088490002d7882 */ /* 0x000fe20000000000 */
[----:B------:R-:W-:Y:S01]  /*1870*/  UMOV UR46, 0x0 ;  /* 0x00000000002e7882 */ /* 0x000fe20000000000 */
[----:B------:R-:W-:Y:S01]  /*1880*/  UMOV UR47, 0x8088490 ;  /* 0x08088490002f7882 */ /* 0x000fe20000000000 */
[----:B------:R-:W-:Y:S01]  /*1890*/  UMOV UR4, UR6 ;  /* 0x0000000600047c82 */ /* 0x000fe20008000000 */
[----:B------:R0:W-:Y:S01]  /*18a0*/  UTCHMMA gdesc[UR8], gdesc[UR18], tmem[UR15], tmem[UR42], idesc[UR43], !UPT ;  /* 0x00ff2a12080075ea */ /* 0x0001e2000f80000f */
[----:B------:R-:W-:Y:S01]  /*18b0*/  UMOV UR48, 0x0 ;  /* 0x0000000000307882 */ /* 0x000fe20000000000 */
[----:B------:R-:W-:Y:S01]  /*18c0*/  UMOV UR49, 0x8088490 ;  /* 0x0808849000317882 */ /* 0x000fe20000000000 */
[----:B------:R0:W-:Y:S01]  /*18d0*/  UTCHMMA gdesc[UR38], gdesc[UR36], tmem[UR15], tmem[UR44], idesc[UR45], UPT ;  /* 0x00ff2c24260075ea */ /* 0x0001e2000b80000f */
[----:B------:R-:W-:Y:S01]  /*18e0*/  UMOV UR4, UR4 ;  /* 0x0000000400047c82 */ /* 0x000fe20008000000 */
[----:B------:R0:W-:Y:S01]  /*18f0*/  UTCHMMA gdesc[UR22], gdesc[UR28], tmem[UR15], tmem[UR46], idesc[UR47], UPT ;  /* 0x00ff2e1c160075ea */ /* 0x0001e2000b80000f */
[----:B------:R0:W-:Y:S01]  /*1900*/  UTCHMMA gdesc[UR30], gdesc[UR34], tmem[UR15], tmem[UR48], idesc[UR49], UPT ;  /* 0x00ff30221e0075ea */ /* 0x0001e2000b80000f */
[----:B------:R0:W-:Y:S01]  /*1910*/  UTCBAR [UR4], URZ ;  /* 0x000000ff040073e9 */ /* 0x0001e200080000ff */
[----:B------:R-:W-:Y:S01]  /*1920*/  NOP ;  /* 0x0000000000007918 */ /* 0x000fe20000000000 */
.L_x_6:
[----:B------:R-:W-:Y:S05]  /*1930*/  @!P0 BRA `(.L_x_7) ;  /* 0x0000000000088947 */ /* 0x000fea0003800000 */
[----:B------:R-:W1:Y:S02]  /*1940*/  SYNCS.PHASECHK.TRANS64.TRYWAIT P2, [UR12+0x5000], RZ ;  /* 0x005000ffff0075a7 */ /* 0x000e64000804110c */
[----:B-1----:R-:W-:Y:S05]  /*1950*/  @!P2 BRA `(.L_x_8) ;  /* 0x00000044003ca947 */ /* 0x002fea0003800000 */
.L_x_7:
[----:B------:R-:W-:Y:S01]  /*1960*/  BAR.SYNC.DEFER_BLOCKING 0x0 ;  /* 0x0000000000007b1d */ /* 0x000fe20000010000 */
[C---:B------:R-:W-:Y:S01]  /*1970*/  LOP3.LUT R20, R2.reuse, 0x6f, RZ, 0xc0, !PT ;  /* 0x0000006f02147812 */ /* 0x040fe200078ec0ff */
[----:B0-----:R-:W-:Y:S01]  /*1980*/  UIADD3 UR9, UPT, UPT, UR21, 0x38, URZ ;  /* 0x0000003815097890 */ /* 0x001fe2000fffe0ff */
[C---:B------:R-:W-:Y:S02]  /*1990*/  LOP3.LUT R37, R2.reuse, 0x80, RZ, 0xc0, !PT ;  /* 0x0000008002257812 */ /* 0x040fe400078ec0ff */
[----:B------:R-:W-:Y:S01]  /*19a0*/  LOP3.LUT R42, R2, 0x10, RZ, 0xc0, !PT ;  /* 0x00000010022a7812 */ /* 0x000fe200078ec0ff */
[----:B------:R-:W0:Y:S01]  /*19b0*/  LDCU UR4, c[0x0][0x3a8] ;  /* 0x00007500ff0477ac */ /* 0x000e220008000800 */
[----:B------:R-:W-:Y:S01]  /*19c0*/  LEA.HI R20, R37, R20, RZ, 0x1d ;  /* 0x0000001425147211 */ /* 0x000fe200078fe8ff */
[----:B------:R-:W-:Y:S01]  /*19d0*/  LDTM.16dp32bit_t0_t15.x16 R4, tmem[UR16] ;  /* 0x00000010000479ee */ /* 0x000fe20008a00000 */
[----:B------:R-:W0:Y:S01]  /*19e0*/  LDTM.16dp32bit_t16_t31.x16 R4, tmem[UR16+0x10] ;  /* 0x00001010000479ee */ /* 0x000e220008a20000 */
[C---:B------:R-:W-:Y:S01]  /*19f0*/  LOP3.LUT R22, R42.reuse, 0x2, RZ, 0xfc, !PT ;  /* 0x000000022a167812 */ /* 0x040fe200078efcff */
[----:B------:R-:W1:Y:S01]  /*1a00*/  LDCU.64 UR18, c[0x0][0x3d0] ;  /* 0x00007a00ff1277ac */ /* 0x000e620008000a00 */
[----:B------:R-:W-:Y:S01]  /*1a10*/  LOP3.LUT R24, R42, 0xd, RZ, 0xfc, !PT ;  /* 0x0000000d2a187812 */ /* 0x000fe200078efcff */
[----:B------:R-:W-:Y:S01]  /*1a20*/  VIADD R43, R20, UR27 ;  /* 0x0000001b142b7c36 */ /* 0x000fe20008000000 */
[----:B------:R-:W-:Y:S01]  /*1a30*/  LOP3.LUT R20, R42, 0x3, RZ, 0xfc, !PT ;  /* 0x000000032a147812 */ /* 0x000fe200078efcff */
[----:B------:R-:W2:Y:S01]  /*1a40*/  LDC R28, c[0x0][0x3d8] ;  /* 0x0000f600ff1c7b82 */ /* 0x000ea20000000800 */
[----:B------:R-:W-:-:S02]  /*1a50*/  PRMT R82, RZ, 0x7610, R82 ;  /* 0x00007610ff527816 */ /* 0x000fc40000000052 */
[C---:B------:R-:W-:Y:S02]  /*1a60*/  ISETP.GE.AND P2, PT, R43.reuse, R22, PT ;  /* 0x000000162b00720c */ /* 0x040fe40003f46270 */
[C---:B------:R-:W-:Y:S02]  /*1a70*/  LOP3.LUT R22, R42.reuse, 0x4, RZ, 0xfc, !PT ;  /* 0x000000042a167812 */ /* 0x040fe400078efcff */
[C---:B------:R-:W-:Y:S01]  /*1a80*/  ISETP.GE.AND P5, PT, R43.reuse, R20, PT ;  /* 0x000000142b00720c */ /* 0x040fe20003fa6270 */
[----:B------:R-:W3:Y:S01]  /*1a90*/  LDC.64 R62, c[0x0][0x390] ;  /* 0x0000e400ff3e7b82 */ /* 0x000ee20000000a00 */
[----:B------:R-:W-:Y:S02]  /*1aa0*/  ISETP.GE.AND P4, PT, R43, R22, PT ;  /* 0x000000162b00720c */ /* 0x000fe40003f86270 */
[C---:B------:R-:W-:Y:S02]  /*1ab0*/  LOP3.LUT R20, R42.reuse, 0x5, RZ, 0xfc, !PT ;  /* 0x000000052a147812 */ /* 0x040fe400078efcff */
[----:B------:R-:W-:-:S02]  /*1ac0*/  LOP3.LUT R22, R42, 0x6, RZ, 0xfc, !PT ;  /* 0x000000062a167812 */ /* 0x000fc400078efcff */
[----:B------:R-:W-:Y:S01]  /*1ad0*/  ISETP.GE.AND P3, PT, R43, R20, PT ;  /* 0x000000142b00720c */ /* 0x000fe20003f66270 */
[----:B------:R-:W4:Y:S01]  /*1ae0*/  @!P6 SYNCS.CCTL.IV [UR12+0x5000] ;  /* 0x00500000ff00e9b1 */ /* 0x000f22000800000c */
[----:B------:R-:W-:Y:S01]  /*1af0*/  LOP3.LUT R20, R42, 0x7, RZ, 0xfc, !PT ;  /* 0x000000072a147812 */ /* 0x000fe200078efcff */
[----:B0-----:R-:W-:Y:S01]  /*1b00*/  FMUL R7, R7, UR4 ;  /* 0x0000000407077c20 */ /* 0x001fe20008400000 */
[----:B------:R-:W-:Y:S01]  /*1b10*/  FMUL R21, R8, UR4 ;  /* 0x0000000408157c20 */ /* 0x000fe20008400000 */
[----:B------:R-:W-:Y:S01]  /*1b20*/  FMUL R6, R6, UR4 ;  /* 0x0000000406067c20 */ /* 0x000fe20008400000 */
[----:B------:R-:W-:Y:S01]  /*1b30*/  FMUL R9, R9, UR4 ;  /* 0x0000000409097c20 */ /* 0x000fe20008400000 */
[----:B------:R-:W-:Y:S01]  /*1b40*/  FMUL R11, R11, UR4 ;  /* 0x000000040b0b7c20 */ /* 0x000fe20008400000 */
[----:B------:R-:W-:Y:S01]  /*1b50*/  FSEL R8, R7, -INF , P5 ;  /* 0xff80000007087808 */ /* 0x000fe20002800000 */
[----:B------:R-:W-:Y:S01]  /*1b60*/  FMUL R5, R5, UR4 ;  /* 0x0000000405057c20 */ /* 0x000fe20008400000 */
[----:B------:R-:W-:Y:S01]  /*1b70*/  FSEL R7, R21, -INF , P4 ;  /* 0xff80000015077808 */ /* 0x000fe20002000000 */
[----:B------:R-:W-:Y:S01]  /*1b80*/  FMUL R21, R10, UR4 ;  /* 0x000000040a157c20 */ /* 0x000fe20008400000 */
[----:B------:R-:W-:Y:S01]  /*1b90*/  FSEL R6, R6, -INF , P2 ;  /* 0xff80000006067808 */ /* 0x000fe20001000000 */
[----:B------:R-:W-:Y:S01]  /*1ba0*/  FMUL R13, R13, UR4 ;  /* 0x000000040d0d7c20 */ /* 0x000fe20008400000 */
[----:B------:R-:W-:Y:S01]  /*1bb0*/  ISETP.GE.AND P2, PT, R43, R22, PT ;  /* 0x000000162b00720c */ /* 0x000fe20003f46270 */
[----:B------:R-:W-:Y:S01]  /*1bc0*/  FMUL R15, R15, UR4 ;  /* 0x000000040f0f7c20 */ /* 0x000fe20008400000 */
[----:B------:R-:W-:Y:S01]  /*1bd0*/  LOP3.LUT R22, R42, 0x8, RZ, 0xfc, !PT ;  /* 0x000000082a167812 */ /* 0x000fe200078efcff */
[----:B------:R-:W-:Y:S01]  /*1be0*/  FMUL R18, R18, UR4 ;  /* 0x0000000412127c20 */ /* 0x000fe20008400000 */
[----:B------:R-:W-:Y:S01]  /*1bf0*/  FSEL R10, R9, -INF , P3 ;  /* 0xff800000090a7808 */ /* 0x000fe20001800000 */
[----:B------:R-:W-:Y:S01]  /*1c00*/  NOP ;  /* 0x0000000000007918 */ /* 0x000fe20000000000 */
[----:B------:R-:W-:Y:S01]  /*1c10*/  ISETP.GE.AND P5, PT, R43, R20, PT ;  /* 0x000000142b00720c */ /* 0x000fe20003fa6270 */
[----:B--2---:R-:W-:Y:S01]  /*1c20*/  IMAD R23, R28, UR9, RZ ;  /* 0x000000091c177c24 */ /* 0x004fe2000f8e02ff */
[----:B------:R-:W-:Y:S01]  /*1c30*/  FSEL R9, R21, -INF , P2 ;  /* 0xff80000015097808 */ /* 0x000fe20001000000 */
[----:B------:R-:W-:Y:S01]  /*1c40*/  FMUL R21, R12, UR4 ;  /* 0x000000040c157c20 */ /* 0x000fe20008400000 */
[----:B------:R-:W-:-:S02]  /*1c50*/  ISETP.GE.AND P4, PT, R43, R22, PT ;  /* 0x000000162b00720c */ /* 0x000fc40003f86270 */
[----:B------:R-:W-:Y:S01]  /*1c60*/  FSEL R12, R11, -INF , P5 ;  /* 0xff8000000b0c7808 */ /* 0x000fe20002800000 */
[----:B------:R-:W-:Y:S01]  /*1c70*/  FMUL R11, R4, UR4 ;  /* 0x00000004040b7c20 */ /* 0x000fe20008400000 */
[----:B------:R-:W-:Y:S02]  /*1c80*/  FSEL R4, R21, -INF , P4 ;  /* 0xff80000015047808 */ /* 0x000fe40002000000 */
[CC--:B------:R-:W-:Y:S02]  /*1c90*/  ISETP.GE.AND P5, PT, R43.reuse, R42.reuse, PT ;  /* 0x0000002a2b00720c */ /* 0x0c0fe40003fa6270 */
[----:B------:R-:W-:Y:S02]  /*1ca0*/  ISETP.GT.AND P4, PT, R43, R42, PT ;  /* 0x0000002a2b00720c */ /* 0x000fe40003f84270 */
[----:B------:R-:W-:Y:S02]  /*1cb0*/  FSEL R25, R11, -INF , P5 ;  /* 0xff8000000b197808 */ /* 0x000fe40002800000 */
[----:B------:R-:W-:Y:S01]  /*1cc0*/  FSEL R78, R5, -INF , P4 ;  /* 0xff800000054e7808 */ /* 0x000fe20002000000 */
[----:B------:R-:W-:Y:S01]  /*1cd0*/  FMUL R5, R14, UR4 ;  /* 0x000000040e057c20 */ /* 0x000fe20008400000 */
[----:B------:R-:W-:-:S02]  /*1ce0*/  LOP3.LUT R20, R42, 0x9, RZ, 0xfc, !PT ;  /* 0x000000092a147812 */ /* 0x000fc400078efcff */
[----:B------:R-:W-:Y:S02]  /*1cf0*/  FMNMX3 R11, R25, R78, R6, !PT ;  /* 0x0000004e190b7276 */ /* 0x000fe40007800006 */
[C---:B------:R-:W-:Y:S02]  /*1d00*/  LOP3.LUT R22, R42.reuse, 0xa, RZ, 0xfc, !PT ;  /* 0x0000000a2a167812 */ /* 0x040fe400078efcff */
[----:B------:R-:W-:Y:S02]  /*1d10*/  ISETP.GE.AND P3, PT, R43, R20, PT ;  /* 0x000000142b00720c */ /* 0x000fe40003f66270 */
[----:B------:R-:W-:Y:S02]  /*1d20*/  LOP3.LUT R20, R42, 0xb, RZ, 0xfc, !PT ;  /* 0x0000000b2a147812 */ /* 0x000fe400078efcff */
[----:B------:R-:W-:Y:S02]  /*1d30*/  FMNMX3 R11, R11, R8, R7, !PT ;  /* 0x000000080b0b7276 */ /* 0x000fe40007800007 */
[----:B------:R-:W-:-:S02]  /*1d40*/  ISETP.GE.AND P2, PT, R43, R22, PT ;  /* 0x000000162b00720c */ /* 0x000fc40003f46270 */
[----:B------:R-:W-:Y:S02]  /*1d50*/  ISETP.GE.AND P5, PT, R43, R20, PT ;  /* 0x000000142b00720c */ /* 0x000fe40003fa6270 */
[C---:B------:R-:W-:Y:S02]  /*1d60*/  LOP3.LUT R14, R42.reuse, 0xe, RZ, 0xfc, !PT ;  /* 0x0000000e2a0e7812 */ /* 0x040fe400078efcff */
[----:B------:R-:W-:Y:S02]  /*1d70*/  FSEL R20, R13, -INF , P3 ;  /* 0xff8000000d147808 */ /* 0x000fe40001800000 */
[----:B------:R-:W-:Y:S02]  /*1d80*/  LOP3.LUT R22, R42, 0xc, RZ, 0xfc, !PT ;  /* 0x0000000c2a167812 */ /* 0x000fe400078efcff */
[----:B------:R-:W-:Y:S01]  /*1d90*/  FMNMX3 R13, R11, R10, R9, !PT ;  /* 0x0000000a0b0d7276 */ /* 0x000fe20007800009 */
[----:B------:R-:W-:Y:S01]  /*1da0*/  FMUL R11, R16, UR4 ;  /* 0x00000004100b7c20 */ /* 0x000fe20008400000 */
[----:B------:R-:W-:Y:S01]  /*1db0*/  FSEL R5, R5, -INF , P2 ;  /* 0xff80000005057808 */ /* 0x000fe20001000000 */
[----:B------:R-:W-:Y:S01]  /*1dc0*/  FMUL R16, R19, UR4 ;  /* 0x0000000413107c20 */ /* 0x000fe20008400000 */
[----:B------:R-:W-:-:S02]  /*1dd0*/  ISETP.GE.AND P2, PT, R43, R14, PT ;  /* 0x0000000e2b00720c */ /* 0x000fc40003f46270 */
[----:B------:R-:W-:Y:S02]  /*1de0*/  FSEL R14, R15, -INF , P5 ;  /* 0xff8000000f0e7808 */ /* 0x000fe40002800000 */
[----:B------:R-:W-:Y:S02]  /*1df0*/  ISETP.GE.AND P3, PT, R43, R22, PT ;  /* 0x000000162b00720c */ /* 0x000fe40003f66270 */
[----:B------:R-:W-:Y:S01]  /*1e00*/  FMNMX3 R15, R13, R12, R4, !PT ;  /* 0x0000000c0d0f7276 */ /* 0x000fe20007800004 */
[----:B------:R-:W-:Y:S01]  /*1e10*/  FMUL R13, R17, UR4 ;  /* 0x00000004110d7c20 */ /* 0x000fe20008400000 */
[----:B------:R-:W-:Y:S01]  /*1e20*/  ISETP.GE.AND P4, PT, R43, R24, PT ;  /* 0x000000182b00720c */ /* 0x000fe20003f86270 */
[----:B-1----:R-:W-:Y:S01]  /*1e30*/  UIMAD UR4, UR11, UR18, URZ ;  /* 0x000000120b0472a4 */ /* 0x002fe2000f8e02ff */
[----:B------:R-:W-:Y:S02]  /*1e40*/  LOP3.LUT R22, R42, 0xf, RZ, 0xfc, !PT ;  /* 0x0000000f2a167812 */ /* 0x000fe400078efcff */
[----:B------:R-:W-:Y:S01]  /*1e50*/  FSEL R11, R11, -INF , P3 ;  /* 0xff8000000b0b7808 */ /* 0x000fe20001800000 */
[----:B------:R-:W-:Y:S01]  /*1e60*/  USHF.L.U32 UR8, UR4, 0x1, URZ ;  /* 0x0000000104087899 */ /* 0x000fe200080006ff */
[----:B------:R-:W-:Y:S01]  /*1e70*/  FMNMX3 R15, R15, R20, R5, !PT ;  /* 0x000000140f0f7276 */ /* 0x000fe20007800005 */
[----:B------:R-:W-:Y:S01]  /*1e80*/  UIMAD.WIDE UR4, UR4, 0x2, URZ ;  /* 0x00000002040478a5 */ /* 0x000fe2000f8e02ff */
[----:B------:R-:W-:-:S02]  /*1e90*/  ISETP.GE.AND P5, PT, R43, R22, PT ;  /* 0x000000162b00720c */ /* 0x000fc40003fa6270 */
[----:B------:R-:W-:Y:S02]  /*1ea0*/  FSEL R13, R13, -INF , P4 ;  /* 0xff8000000d0d7808 */ /* 0x000fe40002000000 */
[----:B------:R-:W-:Y:S02]  /*1eb0*/  FSEL R18, R18, -INF , P2 ;  /* 0xff80000012127808 */ /* 0x000fe40001000000 */
[----:B------:R-:W-:Y:S02]  /*1ec0*/  FMNMX3 R15, R15, R14, R11, !PT ;  /* 0x0000000e0f0f7276 */ /* 0x000fe4000780000b */
[----:B------:R-:W-:Y:S02]  /*1ed0*/  FSEL R16, R16, -INF , P5 ;  /* 0xff80000010107808 */ /* 0x000fe40002800000 */
[----:B------:R-:W-:Y:S02]  /*1ee0*/  FMNMX3 R15, R15, R13, R18, !PT ;  /* 0x0000000d0f0f7276 */ /* 0x000fe40007800012 */
[----:B------:R-:W-:-:S02]  /*1ef0*/  SHF.R.U32.HI R17, RZ, 0x2, R2 ;  /* 0x00000002ff117819 */ /* 0x000fc40000011602 */
[----:B------:R-:W-:Y:S02]  /*1f00*/  FMNMX R69, R16, R15, !PT ;  /* 0x0000000f10457209 */ /* 0x000fe40007800000 */
[----:B------:R-:W-:Y:S02]  /*1f10*/  LOP3.LUT R17, R17, 0x38, RZ, 0xc0, !PT ;  /* 0x0000003811117812 */ /* 0x000fe400078ec0ff */
[----:B------:R-:W-:Y:S01]  /*1f20*/  LOP3.LUT R15, R2, 0x1f, RZ, 0xc0, !PT ;  /* 0x0000001f020f7812 */ /* 0x000fe200078ec0ff */
[----:B------:R-:W0:Y:S01]  /*1f30*/  SHFL.BFLY PT, R24, R69, 0x10, 0x1f ;  /* 0x0e001f0045187f89 */ /* 0x000e2200000e0000 */
[--C-:B------:R-:W-:Y:S02]  /*1f40*/  LOP3.LUT R17, R17, 0x1f, R2.reuse, 0xf8, !PT ;  /* 0x0000001f11117812 */ /* 0x100fe400078ef802 */
[--C-:B------:R-:W-:Y:S02]  /*1f50*/  SHF.R.U32.HI R22, RZ, 0x1, R2.reuse ;  /* 0x00000001ff167819 */ /* 0x100fe40000011602 */
[----:B------:R-:W-:Y:S01]  /*1f60*/  SHF.R.U32.HI R21, RZ, 0x5, R2 ;  /* 0x00000005ff157819 */ /* 0x000fe20000011602 */
[----:B------:R-:W-:Y:S01]  /*1f70*/  IMAD.SHL.U32 R38, R17, 0x10, RZ ;  /* 0x0000001011267824 */ /* 0x000fe200078e00ff */
[----:B------:R-:W-:Y:S01]  /*1f80*/  PRMT R32, RZ, 0x7610, R32 ;  /* 0x00007610ff207816 */ /* 0x000fe20000000020 */
[----:B------:R-:W-:Y:S01]  /*1f90*/  IMAD R17, R15, UR19, RZ ;  /* 0x000000130f117c24 */ /* 0x000fe2000f8e02ff */
[----:B------:R-:W-:-:S02]  /*1fa0*/  PRMT R34, RZ, 0x7610, R34 ;  /* 0x00007610ff227816 */ /* 0x000fc40000000022 */
[----:B------:R-:W-:Y:S01]  /*1fb0*/  LOP3.LUT R15, R38, 0x1b0, RZ, 0xc0, !PT ;  /* 0x000001b0260f7812 */ /* 0x000fe200078ec0ff */
[----:B------:R-:W-:Y:S01]  /*1fc0*/  IMAD.SHL.U32 R19, R17, 0x2, RZ ;  /* 0x0000000211137824 */ /* 0x000fe200078e00ff */
[----:B------:R-:W-:Y:S02]  /*1fd0*/  PRMT R30, RZ, 0x7610, R30 ;  /* 0x00007610ff1e7816 */ /* 0x000fe4000000001e */
[----:B------:R-:W-:Y:S01]  /*1fe0*/  LOP3.LUT R39, R15, 0x40, R22, 0xf8, !PT ;  /* 0x000000400f277812 */ /* 0x000fe200078ef816 */
[----:B------:R-:W-:Y:S01]  /*1ff0*/  IMAD.HI R22, R17, 0x2, RZ ;  /* 0x0000000211167827 */ /* 0x000fe200078e02ff */
[----:B------:R-:W-:Y:S02]  /*2000*/  SGXT.U32 R15, R21, 0x3 ;  /* 0x00000003150f781a */ /* 0x000fe40000000000 */
[----:B---3--:R-:W-:Y:S01]  /*2010*/  IADD3 R62, P2, P3, R19, UR8, R62 ;  /* 0x00000008133e7c10 */ /* 0x008fe2000fb5e03e */
[----:B------:R-:W-:Y:S01]  /*2020*/  VIADD R39, R39, UR12 ;  /* 0x0000000c27277c36 */ /* 0x000fe20008000000 */
[----:B------:R-:W-:Y:S01]  /*2030*/  UIADD3 UR8, UPT, UPT, UR21, 0x18, URZ ;  /* 0x0000001815087890 */ /* 0x000fe2000fffe0ff */
[----:B------:R-:W-:Y:S01]  /*2040*/  IMAD R15, R15, R28, RZ ;  /* 0x0000001c0f0f7224 */ /* 0x000fe200078e02ff */
[----:B------:R-:W-:-:S02]  /*2050*/  IADD3.X R26, PT, PT, R22, UR5, R63, P2, P3 ;  /* 0x00000005161a7c10 */ /* 0x000fc400097e643f */
[----:B0-----:R-:W-:Y:S01]  /*2060*/  FMNMX3 R69, R69, -INF , R24, !PT ;  /* 0xff80000045457876 */ /* 0x001fe20007800018 */
[C---:B------:R-:W-:Y:S01]  /*2070*/  IMAD R17, R28.reuse, 0x8, R15 ;  /* 0x000000081c117824 */ /* 0x040fe200078e020f */
[-C--:B------:R-:W-:Y:S01]  /*2080*/  LEA R76, P4, R15, R62.reuse, 0x1 ;  /* 0x0000003e0f4c7211 */ /* 0x080fe200078808ff */
[C---:B------:R-:W-:Y:S01]  /*2090*/  IMAD R21, R28.reuse, UR8, RZ ;  /* 0x000000081c157c24 */ /* 0x040fe2000f8e02ff */
[-C--:B------:R-:W-:Y:S01]  /*20a0*/  LEA R60, P2, R23, R62.reuse, 0x1 ;  /* 0x0000003e173c7211 */ /* 0x080fe200078408ff */
[----:B------:R-:W-:Y:S01]  /*20b0*/  FADD R24, -R69, -INF ;  /* 0xff80000045187421 */ /* 0x000fe20000000100 */
[----:B------:R-:W-:Y:S02]  /*20c0*/  LEA R19, R28, R17, 0x3 ;  /* 0x000000111c137211 */ /* 0x000fe400078e18ff */
[----:B------:R-:W-:Y:S01]  /*20d0*/  LEA R74, P5, R17, R62, 0x1 ;  /* 0x0000003e114a7211 */ /* 0x000fe200078a08ff */
[----:B------:R-:W-:Y:S01]  /*20e0*/  FMUL R24, R24, 1.4426950216293334961 ;  /* 0x3fb8aa3b18187820 */ /* 0x000fe20000400000 */
[----:B------:R-:W-:Y:S01]  /*20f0*/  LEA.HI.X.SX32 R77, R15, R26, 0x1, P4 ;  /* 0x0000001a0f4d7211 */ /* 0x000fe200020f0eff */
[C---:B------:R-:W-:Y:S01]  /*2100*/  IMAD R22, R28.reuse, 0x10, R19 ;  /* 0x000000101c167824 */ /* 0x040fe200078e0213 */
[----:B------:R-:W-:Y:S01]  /*2110*/  LEA R70, P3, R21, R62, 0x1 ;  /* 0x0000003e15467211 */ /* 0x000fe200078608ff */
[----:B------:R-:W4:Y:S01]  /*2120*/  MUFU.EX2 R68, R24 ;  /* 0x0000001800447308 */ /* 0x000f220000000800 */
[----:B------:R-:W-:Y:S01]  /*2130*/  LEA.HI.X.SX32 R75, R17, R26, 0x1, P5 ;  /* 0x0000001a114b7211 */ /* 0x000fe200028f0eff */
[----:B------:R-:W-:Y:S01]  /*2140*/  IMAD R15, R28, 0x8, R22 ;  /* 0x000000081c0f7824 */ /* 0x000fe200078e0216 */
[----:B------:R-:W-:-:S02]  /*2150*/  LEA R72, P4, R19, R62, 0x1 ;  /* 0x0000003e13487211 */ /* 0x000fc400078808ff */
[-C--:B------:R-:W-:Y:S01]  /*2160*/  LEA.HI.X.SX32 R71, R21, R26.reuse, 0x1, P3 ;  /* 0x0000001a15477211 */ /* 0x080fe200018f0eff */
[----:B------:R-:W-:Y:S01]  /*2170*/  IMAD R17, R28, 0x8, R15 ;  /* 0x000000081c117824 */ /* 0x000fe200078e020f */
[----:B------:R-:W-:Y:S02]  /*2180*/  LEA.HI.X.SX32 R73, R19, R26, 0x1, P4 ;  /* 0x0000001a13497211 */ /* 0x000fe400020f0eff */
[CC--:B------:R-:W-:Y:S02]  /*2190*/  LEA R66, P3, R22.reuse, R62.reuse, 0x1 ;  /* 0x0000003e16427211 */ /* 0x0c0fe400078608ff */
[-C--:B------:R-:W-:Y:S02]  /*21a0*/  LEA R64, P4, R15, R62.reuse, 0x1 ;  /* 0x0000003e0f407211 */ /* 0x080fe400078808ff */
[----:B------:R-:W-:Y:S02]  /*21b0*/  LEA R62, P5, R17, R62, 0x1 ;  /* 0x0000003e113e7211 */ /* 0x000fe400078a08ff */
[-C--:B------:R-:W-:Y:S01]  /*21c0*/  LEA.HI.X.SX32 R61, R23, R26.reuse, 0x1, P2 ;  /* 0x0000001a173d7211 */ /* 0x080fe200010f0eff */
[----:B----4-:R0:W-:Y:S01]  /*21d0*/  STSM.16.M88 [R39+0x4000], R68 ;  /* 0x0040004427007844 */ /* 0x0101e20000000000 */
[----:B------:R-:W-:-:S02]  /*21e0*/  LEA.HI.X.SX32 R67, R22, R26, 0x1, P3 ;  /* 0x0000001a16437211 */ /* 0x000fc400018f0eff */
[-C--:B------:R-:W-:Y:S01]  /*21f0*/  LEA.HI.X.SX32 R65, R15, R26.reuse, 0x1, P4 ;  /* 0x0000001a0f417211 */ /* 0x080fe200020f0eff */
[----:B------:R-:W-:Y:S01]  /*2200*/  BAR.SYNC.DEFER_BLOCKING 0x0 ;  /* 0x0000000000007b1d */ /* 0x000fe20000010000 */
[----:B------:R-:W-:Y:S02]  /*2210*/  LEA.HI.X.SX32 R63, R17, R26, 0x1, P5 ;  /* 0x0000001a113f7211 */ /* 0x000fe400028f0eff */
[----:B------:R-:W-:Y:S02]  /*2220*/  PRMT R28, RZ, 0x7610, R28 ;  /* 0x00007610ff1c7816 */ /* 0x000fe4000000001c */
[----:B------:R-:W-:Y:S02]  /*2230*/  PRMT R22, RZ, 0x7610, R22 ;  /* 0x00007610ff167816 */ /* 0x000fe40000000016 */
[----:B------:R-:W-:Y:S02]  /*2240*/  PRMT R26, RZ, 0x7610, R26 ;  /* 0x00007610ff1a7816 */ /* 0x000fe4000000001a */
[----:B------:R-:W-:Y:S01]  /*2250*/  PRMT R24, RZ, 0x7610, R24 ;  /* 0x00007610ff187816 */ /* 0x000fe20000000018 */
[----:B------:R-:W2:Y:S04]  /*2260*/  @P0 LDG.E.U16 R82, desc[UR32][R76.64] ;  /* 0x000000204c520981 */ /* 0x000ea8000c1e1500 */
[----:B------:R-:W3:Y:S04]  /*2270*/  @P0 LDG.E.U16 R32, desc[UR32][R74.64] ;  /* 0x000000204a200981 */ /* 0x000ee8000c1e1500 */
[----:B------:R-:W4:Y:S04]  /*2280*/  @P0 LDG.E.U16 R34, desc[UR32][R72.64] ;  /* 0x0000002048220981 */ /* 0x000f28000c1e1500 */
[----:B------:R-:W5:Y:S04]  /*2290*/  @P0 LDG.E.U16 R28, desc[UR32][R70.64] ;  /* 0x00000020461c0981 */ /* 0x000f68000c1e1500 */
[----:B------:R-:W5:Y:S04]  /*22a0*/  @P0 LDG.E.U16 R30, desc[UR32][R66.64] ;  /* 0x00000020421e0981 */ /* 0x000f68000c1e1500 */
[----:B------:R-:W5:Y:S04]  /*22b0*/  @P0 LDG.E.U16 R22, desc[UR32][R64.64] ;  /* 0x0000002040160981 */ /* 0x000f68000c1e1500 */
[----:B------:R-:W5:Y:S04]  /*22c0*/  @P0 LDG.E.U16 R26, desc[UR32][R62.64] ;  /* 0x000000203e1a0981 */ /* 0x000f68000c1e1500 */
[----:B------:R-:W5:Y:S01]  /*22d0*/  @P0 LDG.E.U16 R24, desc[UR32][R60.64] ;  /* 0x000000203c180981 */ /* 0x000f62000c1e1500 */
[--C-:B------:R-:W-:Y:S01]  /*22e0*/  FADD R25, R25, -R69.reuse ;  /* 0x8000004519197221 */ /* 0x100fe20000000000 */
[--C-:B------:R-:W-:Y:S01]  /*22f0*/  FADD R78, R78, -R69.reuse ;  /* 0x800000454e4e7221 */ /* 0x100fe20000000000 */
[--C-:B------:R-:W-:Y:S01]  /*2300*/  FADD R6, R6, -R69.reuse ;  /* 0x8000004506067221 */ /* 0x100fe20000000000 */
[--C-:B------:R-:W-:Y:S01]  /*2310*/  FADD R8, R8, -R69.reuse ;  /* 0x8000004508087221 */ /* 0x100fe20000000000 */
[----:B------:R-:W-:Y:S01]  /*2320*/  FMUL R15, R25, 1.4426950216293334961 ;  /* 0x3fb8aa3b190f7820 */ /* 0x000fe20000400000 */
[----:B------:R-:W-:Y:S01]  /*2330*/  FMUL R78, R78, 1.4426950216293334961 ;  /* 0x3fb8aa3b4e4e7820 */ /* 0x000fe20000400000 */
[----:B------:R-:W-:Y:S01]  /*2340*/  FMUL R6, R6, 1.4426950216293334961 ;  /* 0x3fb8aa3b06067820 */ /* 0x000fe20000400000 */
[--C-:B------:R-:W-:Y:S01]  /*2350*/  FADD R7, R7, -R69.reuse ;  /* 0x8000004507077221 */ /* 0x100fe20000000000 */
[----:B------:R-:W-:Y:S01]  /*2360*/  FMUL R8, R8, 1.4426950216293334961 ;  /* 0x3fb8aa3b08087820 */ /* 0x000fe20000400000 */
[----:B------:R-:W-:Y:S01]  /*2370*/  MUFU.EX2 R80, R78 ;  /* 0x0000004e00507308 */ /* 0x000fe20000000800 */
[--C-:B------:R-:W-:Y:S01]  /*2380*/  FADD R10, R10, -R69.reuse ;  /* 0x800000450a0a7221 */ /* 0x100fe20000000000 */
[----:B------:R-:W-:Y:S01]  /*2390*/  FMUL R7, R7, 1.4426950216293334961 ;  /* 0x3fb8aa3b07077820 */ /* 0x000fe20000400000 */
[--C-:B------:R-:W-:Y:S01]  /*23a0*/  FADD R9, R9, -R69.reuse ;  /* 0x8000004509097221 */ /* 0x100fe20000000000 */
[--C-:B------:R-:W-:Y:S01]  /*23b0*/  FADD R12, R12, -R69.reuse ;  /* 0x800000450c0c7221 */ /* 0x100fe20000000000 */
[----:B------:R-:W-:Y:S01]  /*23c0*/  FMUL R10, R10, 1.4426950216293334961 ;  /* 0x3fb8aa3b0a0a7820 */ /* 0x000fe20000400000 */
[--C-:B------:R-:W-:Y:S01]  /*23d0*/  FADD R4, R4, -R69.reuse ;  /* 0x8000004504047221 */ /* 0x100fe20000000000 */
[----:B------:R-:W-:Y:S01]  /*23e0*/  FMUL R9, R9, 1.4426950216293334961 ;  /* 0x3fb8aa3b09097820 */ /* 0x000fe20000400000 */
[----:B------:R-:W1:Y:S01]  /*23f0*/  MUFU.EX2 R15, R15 ;  /* 0x0000000f000f7308 */ /* 0x000e620000000800 */
[----:B------:R-:W-:Y:S01]  /*2400*/  FMUL R12, R12, 1.4426950216293334961 ;  /* 0x3fb8aa3b0c0c7820 */ /* 0x000fe20000400000 */
[----:B------:R-:W-:Y:S01]  /*2410*/  FMUL R4, R4, 1.4426950216293334961 ;  /* 0x3fb8aa3b04047820 */ /* 0x000fe20000400000 */
[--C-:B------:R-:W-:Y:S01]  /*2420*/  FADD R20, R20, -R69.reuse ;  /* 0x8000004514147221 */ /* 0x100fe20000000000 */
[--C-:B------:R-:W-:Y:S01]  /*2430*/  FADD R5, R5, -R69.reuse ;  /* 0x8000004505057221 */ /* 0x100fe20000000000 */
[--C-:B------:R-:W-:Y:S01]  /*2440*/  FADD R14, R14, -R69.reuse ;  /* 0x800000450e0e7221 */ /* 0x100fe20000000000 */
[----:B------:R-:W-:Y:S01]  /*2450*/  LOP3.LUT R38, R38, 0x1f0, RZ, 0xc0, !PT ;  /* 0x000001f026267812 */ /* 0x000fe200078ec0ff */
[----:B------:R-:W-:Y:S01]  /*2460*/  FMUL R20, R20, 1.4426950216293334961 ;  /* 0x3fb8aa3b14147820 */ /* 0x000fe20000400000 */
[----:B------:R-:W0:Y:S01]  /*2470*/  MUFU.EX2 R6, R6 ;  /* 0x0000000600067308 */ /* 0x000e220000000800 */
[----:B------:R-:W-:Y:S01]  /*2480*/  FMUL R5, R5, 1.4426950216293334961 ;  /* 0x3fb8aa3b05057820 */ /* 0x000fe20000400000 */
[----:B------:R-:W-:Y:S01]  /*2490*/  FMUL R14, R14, 1.4426950216293334961 ;  /* 0x3fb8aa3b0e0e7820 */ /* 0x000fe20000400000 */
[--C-:B------:R-:W-:Y:S01]  /*24a0*/  FADD R11, R11, -R69.reuse ;  /* 0x800000450b0b7221 */ /* 0x100fe20000000000 */
[--C-:B------:R-:W-:Y:S01]  /*24b0*/  FADD R13, R13, -R69.reuse ;  /* 0x800000450d0d7221 */ /* 0x100fe20000000000 */
[--C-:B------:R-:W-:Y:S01]  /*24c0*/  FADD R18, R18, -R69.reuse ;  /* 0x8000004512127221 */ /* 0x100fe20000000000 */
[----:B------:R-:W-:Y:S01]  /*24d0*/  FADD R16, R16, -R69 ;  /* 0x8000004510107221 */ /* 0x000fe20000000000 */
[----:B------:R-:W-:Y:S01]  /*24e0*/  FMUL R11, R11, 1.4426950216293334961 ;  /* 0x3fb8aa3b0b0b7820 */ /* 0x000fe20000400000 */
[----:B------:R-:W0:Y:S01]  /*24f0*/  MUFU.EX2 R17, R8 ;  /* 0x0000000800117308 */ /* 0x000e220000000800 */
[----:B-1----:R-:W-:Y:S01]  /*2500*/  FADD R23, R15, R80 ;  /* 0x000000500f177221 */ /* 0x002fe20000000000 */
[----:B------:R-:W-:Y:S01]  /*2510*/  FMUL R13, R13, 1.4426950216293334961 ;  /* 0x3fb8aa3b0d0d7820 */ /* 0x000fe20000400000 */
[----:B------:R-:W-:Y:S01]  /*2520*/  FMUL R18, R18, 1.4426950216293334961 ;  /* 0x3fb8aa3b12127820 */ /* 0x000fe20000400000 */
[----:B------:R-:W-:Y:S01]  /*2530*/  FMUL R16, R16, 1.4426950216293334961 ;  /* 0x3fb8aa3b10107820 */ /* 0x000fe20000400000 */
[----:B------:R-:W-:-:S03]  /*2540*/  UIADD3 UR17, UPT, UPT, UR13, 0x60, URZ ;  /* 0x000000600d117890 */ /* 0x000fc6000fffe0ff */
[----:B------:R-:W1:Y:S01]  /*2550*/  MUFU.EX2 R7, R7 ;  /* 0x0000000700077308 */ /* 0x000e620000000800 */
[----:B0-----:R-:W-:Y:S01]  /*2560*/  FADD R78, R6, R23 ;  /* 0x00000017064e7221 */ /* 0x001fe20000000000 */
[----:B------:R-:W-:-:S04]  /*2570*/  UIADD3 UR10, UPT, UPT, UR10, UR17, URZ ;  /* 0x000000110a0a7290 */ /* 0x000fc8000fffe0ff */
[----:B------:R-:W-:Y:S02]  /*2580*/  ULEA UR24, UR24, UR10, 0x12 ;  /* 0x0000000a18187291 */ /* 0x000fe4000f8e90ff */
[----:B------:R-:W0:Y:S01]  /*2590*/  MUFU.EX2 R10, R10 ;  /* 0x0000000a000a7308 */ /* 0x000e220000000800 */
[----:B------:R-:W-:-:S07]  /*25a0*/  FADD R78, R17, R78 ;  /* 0x0000004e114e7221 */ /* 0x000fce0000000000 */
[----:B------:R-:W0:Y:S01]  /*25b0*/  MUFU.EX2 R9, R9 ;  /* 0x0000000900097308 */ /* 0x000e220000000800 */
[----:B-1----:R-:W-:Y:S02]  /*25c0*/  FADD R23, R7, R78 ;  /* 0x0000004e07177221 */ /* 0x002fe40000000000 */
[----:B------:R1:W1:Y:S01]  /*25d0*/  LDSM.16.M88 R78, [R38+UR12+0x4000] ;  /* 0x0040000c264e783b */ /* 0x0002620008000000 */
[----:B------:R-:W-:Y:S06]  /*25e0*/  BAR.SYNC.DEFER_BLOCKING 0x0 ;  /* 0x0000000000007b1d */ /* 0x000fec0000010000 */
[----:B------:R-:W0:Y:S08]  /*25f0*/  MUFU.EX2 R12, R12 ;  /* 0x0000000c000c7308 */ /* 0x000e300000000800 */
[----:B------:R0:W1:Y:S08]  /*2600*/  MUFU.EX2 R8, R4 ;  /* 0x0000000400087308 */ /* 0x0000700000000800 */
[----:B------:R-:W1:Y:S01]  /*2610*/  MUFU.EX2 R19, R20 ;  /* 0x0000001400137308 */ /* 0x000e620000000800 */
[----:B0-----:R-:W-:-:S07]  /*2620*/  FADD R4, R10, R23 ;  /* 0x000000170a047221 */ /* 0x001fce0000000000 */
[----:B------:R0:W1:Y:S08]  /*2630*/  MUFU.EX2 R21, R5 ;  /* 0x0000000500157308 */ /* 0x0000700000000800 */
[----:B------:R-:W1:Y:S01]  /*2640*/  MUFU.EX2 R14, R14 ;  /* 0x0000000e000e7308 */ /* 0x000e620000000800 */
[----:B0-----:R-:W-:-:S04]  /*2650*/  FADD R5, R9, R4 ;  /* 0x0000000409057221 */ /* 0x001fc80000000000 */
[----:B------:R-:W-:-:S03]  /*2660*/  FADD R5, R12, R5 ;  /* 0x000000050c057221 */ /* 0x000fc60000000000 */
[----:B------:R-:W0:Y:S01]  /*2670*/  MUFU.EX2 R11, R11 ;  /* 0x0000000b000b7308 */ /* 0x000e220000000800 */
[----:B-1----:R-:W-:Y:S01]  /*2680*/  FADD R4, R8, R5 ;  /* 0x0000000508047221 */ /* 0x002fe20000000000 */
[----:B------:R-:W-:-:S03]  /*2690*/  F2FP.BF16.F32.PACK_AB R8, R19, R8 ;  /* 0x000000081308723e */ /* 0x000fc600000010ff */
[----:B------:R-:W-:-:S03]  /*26a0*/  FADD R4, R19, R4 ;  /* 0x0000000413047221 */ /* 0x000fc60000000000 */
[----:B------:R-:W1:Y:S01]  /*26b0*/  MUFU.EX2 R20, R13 ;  /* 0x0000000d00147308 */ /* 0x000e620000000800 */
[----:B------:R-:W-:-:S04]  /*26c0*/  FADD R5, R21, R4 ;  /* 0x0000000415057221 */ /* 0x000fc80000000000 */
[----:B------:R-:W-:-:S03]  /*26d0*/  FADD R4, R14, R5 ;  /* 0x000000050e047221 */ /* 0x000fc60000000000 */
[----:B------:R-:W1:Y:S01]  /*26e0*/  MUFU.EX2 R18, R18 ;  /* 0x0000001200127308 */ /* 0x000e620000000800 */
[----:B0-----:R-:W-:Y:S01]  /*26f0*/  FADD R5, R11, R4 ;  /* 0x000000040b057221 */ /* 0x001fe20000000000 */
[----:B------:R-:W-:-:S06]  /*2700*/  F2FP.BF16.F32.PACK_AB R4, R80, R15 ;  /* 0x0000000f5004723e */ /* 0x000fcc00000010ff */
[----:B------:R-:W0:Y:S01]  /*2710*/  MUFU.EX2 R13, R16 ;  /* 0x00000010000d7308 */ /* 0x000e220000000800 */
[----:B-1----:R-:W-:Y:S01]  /*2720*/  FADD R15, R20, R5 ;  /* 0x00000005140f7221 */ /* 0x002fe20000000000 */
[----:B------:R-:W-:Y:S02]  /*2730*/  F2FP.BF16.F32.PACK_AB R5, R17, R6 ;  /* 0x000000061105723e */ /* 0x000fe400000010ff */
[----:B------:R-:W-:Y:S02]  /*2740*/  F2FP.BF16.F32.PACK_AB R6, R10, R7 ;  /* 0x000000070a06723e */ /* 0x000fe400000010ff */
[----:B------:R-:W-:Y:S02]  /*2750*/  F2FP.BF16.F32.PACK_AB R7, R12, R9 ;  /* 0x000000090c07723e */ /* 0x000fe400000010ff */
[----:B------:R-:W-:Y:S01]  /*2760*/  F2FP.BF16.F32.PACK_AB R9, R14, R21 ;  /* 0x000000150e09723e */ /* 0x000fe200000010ff */
[----:B------:R-:W-:-:S04]  /*2770*/  FADD R10, R18, R15 ;  /* 0x0000000f120a7221 */ /* 0x000fc80000000000 */
[C---:B0-----:R-:W-:Y:S01]  /*2780*/  FADD R79, R13.reuse, R10 ;  /* 0x0000000a0d4f7221 */ /* 0x041fe20000000000 */
[----:B------:R-:W-:Y:S02]  /*2790*/  F2FP.BF16.F32.PACK_AB R10, R20, R11 ;  /* 0x0000000b140a723e */ /* 0x000fe400000010ff */
[----:B------:R-:W-:Y:S02]  /*27a0*/  F2FP.BF16.F32.PACK_AB R11, R13, R18 ;  /* 0x000000120d0b723e */ /* 0x000fe400000010ff */
[----:B------:R0:W1:Y:S04]  /*27b0*/  SHFL.BFLY PT, R80, R79, 0x10, 0x1f ;  /* 0x0e001f004f507f89 */ /* 0x00006800000e0000 */
[----:B--2---:R0:W-:Y:S04]  /*27c0*/  STS.U16 [R41+UR12+0x4000], R82 ;  /* 0x0040005229007988 */ /* 0x0041e8000800040c */
[----:B---3--:R0:W-:Y:S04]  /*27d0*/  STS.U16 [R41+UR12+0x4200], R32 ;  /* 0x0042002029007988 */ /* 0x0081e8000800040c */
[----:B----4-:R0:W-:Y:S04]  /*27e0*/  STS.U16 [R41+UR12+0x4400], R34 ;  /* 0x0044002229007988 */ /* 0x0101e8000800040c */
[----:B-----5:R0:W-:Y:S04]  /*27f0*/  STS.U16 [R41+UR12+0x4600], R28 ;  /* 0x0046001c29007988 */ /* 0x0201e8000800040c */
[----:B------:R0:W-:Y:S04]  /*2800*/  STS.U16 [R41+UR12+0x4800], R30 ;  /* 0x0048001e29007988 */ /* 0x0001e8000800040c */
[----:B------:R0:W-:Y:S04]  /*2810*/  STS.U16 [R41+UR12+0x4a00], R22 ;  /* 0x004a001629007988 */ /* 0x0001e8000800040c */
[----:B------:R0:W-:Y:S04]  /*2820*/  STS.U16 [R41+UR12+0x4c00], R26 ;  /* 0x004c001a29007988 */ /* 0x0001e8000800040c */
[----:B------:R0:W-:Y:S01]  /*2830*/  STS.U16 [R41+UR12+0x4e00], R24 ;  /* 0x004e001829007988 */ /* 0x0001e2000800040c */
[----:B-1----:R-:W-:Y:S05]  /*2840*/  @!P0 BRA `(.L_x_9) ;  /* 0x0000000000088947 */ /* 0x002fea0003800000 */
[----:B------:R1:W-:Y:S01]  /*2850*/  STTM.16dp32bit_t0_t15.x8 tmem[UR24], R4 ;  /* 0x00000004000079ed */ /* 0x0003e20008980018 */
[----:B------:R1:W-:Y:S02]  /*2860*/  STTM.16dp32bit_t16_t31.x8 tmem[UR24+0x8], R4 ;  /* 0x00000804000079ed */ /* 0x0003e400089a0018 */
.L_x_9:
[----:B------:R-:W2:Y:S02]  /*2870*/  FENCE.VIEW.ASYNC.T ;  /* 0x00000000000073c6 */ /* 0x000ea40000000200 */
[----:B--2---:R-:W-:Y:S06]  /*2880*/  BAR.SYNC.DEFER_BLOCKING 0x0 ;  /* 0x0000000000007b1d */ /* 0x004fec0000010000 */
[----:B01----:R-:W0:Y:S01]  /*2890*/  LDTM.x32 R4, tmem[UR14] ;  /* 0x0000000e000479ee */ /* 0x003e2200082c0000 */
[----:B------:R-:W-:Y:S01]  /*28a0*/  NOP ;  /* 0x0000000000007918 */ /* 0x000fe20000000000 */
[----:B------:R-:W-:Y:S05]  /*28b0*/  @!P0 BRA `(.L_x_10) ;  /* 0x0000000000848947 */ /* 0x000fea0003800000 */
[C---:B0-----:R-:W-:Y:S01]  /*28c0*/  FMUL R4, R78.reuse, R4 ;  /* 0x000000044e047220 */ /* 0x041fe20000400000 */
[C---:B------:R-:W-:Y:S01]  /*28d0*/  FMUL R5, R78.reuse, R5 ;  /* 0x000000054e057220 */ /* 0x040fe20000400000 */
        /* <DEDUP_REMOVED lines=29> */
[----:B------:R-:W-:-:S04]  /*2ab0*/  FMUL R35, R78, R35 ;  /* 0x000000234e237220 */ /* 0x000fc80000400000 */
[----:B------:R1:W-:Y:S03]  /*2ac0*/  STTM.x32 tmem[UR14], R4 ;  /* 0x00000004000079ed */ /* 0x0003e600082c000e */
.L_x_10:
[----:B0-----:R-:W0:Y:S02]  /*2ad0*/  FENCE.VIEW.ASYNC.T ;  /* 0x00000000000073c6 */ /* 0x001e240000000200 */
[----:B0-----:R-:W-:Y:S01]  /*2ae0*/  BAR.SYNC.DEFER_BLOCKING 0x0 ;  /* 0x0000000000007b1d */ /* 0x001fe20000010000 */
[----:B------:R-:W-:Y:S01]  /*2af0*/  FADD R79, R79, R80 ;  /* 0x000000504f4f7221 */ /* 0x000fe20000000000 */
[----:B------:R-:W-:-:S03]  /*2b00*/  UIADD3 UR31, UPT, UPT, UR12, 0x7000, URZ ;  /* 0x000070000c1f7890 */ /* 0x000fc6000fffe0ff */
[----:B------:R-:W-:Y:S01]  /*2b10*/  FADD R68, R68, R79 ;  /* 0x0000004f44447221 */ /* 0x000fe20000000000 */
[----:B------:R-:W-:-:S04]  /*2b20*/  FSEL R79, R69, -INF , P0 ;  /* 0xff800000454f7808 */ /* 0x000fc80000000000 */
[----:B------:R-:W-:Y:S01]  /*2b30*/  FSEL R68, R68, 1, P0 ;  /* 0x3f80000044447808 */ /* 0x000fe20000000000 */
[----:B------:R0:W-:Y:S06]  /*2b40*/  MEMBAR.ALL.CTA ;  /* 0x0000000000007992 */ /* 0x0001ec0000008000 */
[----:B0-----:R-:W0:Y:S02]  /*2b50*/  FENCE.VIEW.ASYNC.S ;  /* 0x00000000000073c6 */ /* 0x001e240000000000 */
[----:B0-----:R-:W-:Y:S06]  /*2b60*/  BAR.SYNC.DEFER_BLOCKING 0x0 ;  /* 0x0000000000007b1d */ /* 0x001fec0000010000 */
[----:B------:R-:W-:Y:S05]  /*2b70*/  @!P1 BRA `(.L_x_11) ;  /* 0x0000000000649947 */ /* 0x000fea0003800000 */
[----:B------:R-:W-:Y:S01]  /*2b80*/  UIADD3 UR4, UPT, UPT, UR12, 0x4000, URZ ;  /* 0x000040000c047890 */ /* 0x000fe2000fffe0ff */
[----:B------:R-:W-:Y:S01]  /*2b90*/  BSSY.RECONVERGENT B0, `(.L_x_12) ;  /* 0x0000016000007945 */ /* 0x000fe20003800200 */
[----:B------:R-:W-:Y:S02]  /*2ba0*/  ELECT P0, URZ, PT ;  /* 0x0000000000ff782f */ /* 0x000fe40003800000 */
[----:B------:R-:W-:Y:S01]  /*2bb0*/  USHF.R.U32.HI UR4, URZ, 0x4, UR4 ;  /* 0x00000004ff047899 */ /* 0x000fe20008011604 */
[----:B------:R-:W-:Y:S01]  /*2bc0*/  UMOV UR8, 0xfffffffe ;  /* 0xfffffffe00087882 */ /* 0x000fe20000000000 */
[----:B------:R-:W-:Y:S02]  /*2bd0*/  UMOV UR9, 0x7fffbfdf ;  /* 0x7fffbfdf00097882 */ /* 0x000fe40000000000 */
[----:B------:R-:W-:Y:S01]  /*2be0*/  USGXT.U32 UR4, UR4, 0xe ;  /* 0x0000000e0404789a */ /* 0x000fe20008000000 */
[----:B------:R-:W-:Y:S01]  /*2bf0*/  UMOV UR5, URZ ;  /* 0x000000ff00057c82 */ /* 0x000fe20008000000 */
[----:B------:R-:W-:-:S02]  /*2c00*/  UIADD3 UR10, UPT, UPT, UR13, 0x68, URZ ;  /* 0x000000680d0a7890 */ /* 0x000fc4000fffe0ff */
[----:B------:R-:W-:Y:S01]  /*2c10*/  UIADD3.64 UR8, UPT, UPT, UR4, -UR8, URZ ;  /* 0x8000000804087297 */ /* 0x000fe2000fffe0ff */
[----:B------:R-:W-:Y:S01]  /*2c20*/  UMOV UR22, 0x0 ;  /* 0x0000000000167882 */ /* 0x000fe20000000000 */
[----:B------:R-:W-:Y:S01]  /*2c30*/  UMOV UR23, 0x8100490 ;  /* 0x0810049000177882 */ /* 0x000fe20000000000 */
[----:B------:R-:W-:Y:S01]  /*2c40*/  UMOV UR5, 0x80004020 ;  /* 0x8000402000057882 */ /* 0x000fe20000000000 */
[----:B------:R-:W-:Y:S01]  /*2c50*/  UMOV UR28, 0x0 ;  /* 0x00000000001c7882 */ /* 0x000fe20000000000 */
[----:B------:R-:W-:Y:S01]  /*2c60*/  UMOV UR29, 0x8100490 ;  /* 0x08100490001d7882 */ /* 0x000fe20000000000 */
[----:B------:R0:W-:Y:S03]  /*2c70*/  UTCHMMA tmem[UR17], gdesc[UR4], tmem[UR13], tmem[UR22], idesc[UR23], UPT ;  /* 0x00ff1604110079ea */ /* 0x0001e6000b80000d */
[----:B------:R0:W-:Y:S01]  /*2c80*/  UTCHMMA tmem[UR10], gdesc[UR8], tmem[UR13], tmem[UR28], idesc[UR29], UPT ;  /* 0x00ff1c080a0079ea */ /* 0x0001e2000b80000d */
[----:B------:R-:W-:Y:S05]  /*2c90*/  @!P0 BRA `(.L_x_13) ;  /* 0x0000000000148947 */ /* 0x000fea0003800000 */
[----:B0-----:R-:W-:Y:S01]  /*2ca0*/  UMOV UR4, UR31 ;  /* 0x0000001f00047c82 */ /* 0x001fe20008000000 */
[----:B------:R-:W-:Y:S02]  /*2cb0*/  UMOV UR5, URZ ;  /* 0x000000ff00057c82 */ /* 0x000fe40008000000 */
[----:B------:R-:W-:Y:S02]  /*2cc0*/  UMOV UR4, UR4 ;  /* 0x0000000400047c82 */ /* 0x000fe40008000000 */
[----:B------:R2:W-:Y:S01]  /*2cd0*/  UTCBAR [UR4], URZ ;  /* 0x000000ff040073e9 */ /* 0x0005e200080000ff */
[----:B------:R-:W-:Y:S02]  /*2ce0*/  NOP ;  /* 0x0000000000007918 */ /* 0x000fe40000000000 */
.L_x_13:
[----:B0-2---:R-:W-:Y:S05]  /*2cf0*/  BSYNC.RECONVERGENT B0 ;  /* 0x0000000000007941 */ /* 0x005fea0003800200 */
.L_x_12:
[----:B------:R-:W-:Y:S05]  /*2d00*/  BRA `(.L_x_14) ;  /* 0x0000000000087947 */ /* 0x000fea0003800000 */
.L_x_11:
[----:B------:R-:W-:-:S09]  /*2d10*/  UISETP.GE.AND UP0, UPT, UR27, URZ, UPT ;  /* 0x000000ff1b00728c */ /* 0x000fd2000bf06270 */
[----:B------:R-:W-:Y:S05]  /*2d20*/  BRA.U !UP0, `(.L_x_15) ;  /* 0x0000001908447547 */ /* 0x000fea000b800000 */
.L_x_14:
[----:B------:R-:W-:Y:S01]  /*2d30*/  USHF.R.U32.HI UR20, URZ, 0x4, UR12 ;  /* 0x00000004ff147899 */ /* 0x000fe2000801160c */
[----:B-1----:R-:W-:Y:S01]  /*2d40*/  IMAD.MOV.U32 R20, RZ, RZ, RZ ;  /* 0x000000ffff147224 */ /* 0x002fe200078e00ff */
[----:B------:R-:W-:Y:S02]  /*2d50*/  USHF.R.U32.HI UR28, URZ, 0x4, UR6 ;  /* 0x00000004ff1c7899 */ /* 0x000fe40008011606 */
[----:B------:R-:W-:Y:S02]  /*2d60*/  USGXT.U32 UR20, UR20, 0xe ;  /* 0x0000000e1414789a */ /* 0x000fe40008000000 */
[----:B------:R-:W-:Y:S02]  /*2d70*/  UIADD3 UR4, UPT, UPT, UR12, 0x6000, URZ ;  /* 0x000060000c047890 */ /* 0x000fe4000fffe0ff */
[----:B------:R-:W-:Y:S02]  /*2d80*/  USGXT.U32 UR28, UR28, 0xe ;  /* 0x0000000e1c1c789a */ /* 0x000fe40008000000 */
[----:B------:R-:W-:-:S02]  /*2d90*/  ULOP3.LUT UR30, UR20, 0x2000000, URZ, 0xfc, !UPT ;  /* 0x02000000141e7892 */ /* 0x000fc4000f8efcff */
[----:B------:R-:W-:Y:S02]  /*2da0*/  USHF.L.U32 UR25, UR19, 0x5, URZ ;  /* 0x0000000513197899 */ /* 0x000fe400080006ff */
[----:B------:R-:W-:Y:S02]  /*2db0*/  UIADD3 UR20, UP4, UPT, UR20, 0x2000080, URZ ;  /* 0x0200008014147890 */ /* 0x000fe4000ff9e0ff */
[----:B------:R-:W-:Y:S02]  /*2dc0*/  USHF.R.U32.HI UR4, URZ, 0x4, UR4 ;  /* 0x00000004ff047899 */ /* 0x000fe40008011604 */
[----:B------:R-:W-:Y:S01]  /*2dd0*/  UIADD3 UR18, UP0, UPT, UR28, 0x2, URZ ;  /* 0x000000021c127890 */ /* 0x000fe2000ff1e0ff */
[----:B------:R-:W-:Y:S01]  /*2de0*/  IMAD.U32 R69, RZ, RZ, UR25 ;  /* 0x00000019ff457e24 */ /* 0x000fe2000f8e00ff */
[----:B------:R-:W-:Y:S01]  /*2df0*/  USHF.L.U32 UR26, UR7, 0x5, URZ ;  /* 0x00000005071a7899 */ /* 0x000fe200080006ff */
[----:B------:R-:W-:Y:S01]  /*2e00*/  UMOV UR6, URZ ;  /* 0x000000ff00067c82 */ /* 0x000fe20008000000 */
[----:B------:R-:W-:Y:S01]  /*2e10*/  UMOV UR5, URZ ;  /* 0x000000ff00057c82 */ /* 0x000fe20008000000 */
[----:B------:R-:W-:-:S02]  /*2e20*/  UISETP.NE.U32.AND UP3, UPT, UR21, URZ, UPT ;  /* 0x000000ff1500728c */ /* 0x000fc4000bf65070 */
[----:B------:R-:W-:Y:S02]  /*2e30*/  UIADD3.X UR21, UPT, UPT, UR6, 0x40004040, URZ, UP4, !UPT ;  /* 0x4000404006157890 */ /* 0x000fe4000a7fe4ff */
[----:B------:R-:W-:Y:S02]  /*2e40*/  USGXT.U32 UR4, UR4, 0xe ;  /* 0x0000000e0404789a */ /* 0x000fe40008000000 */
[----:B------:R-:W-:Y:S02]  /*2e50*/  UIADD3 UR44, UP4, UPT, UR20, 0x80, URZ ;  /* 0x00000080142c7890 */ /* 0x000fe4000ff9e0ff */
[----:B------:R-:W-:Y:S02]  /*2e60*/  UIADD3 UR42, UP5, UPT, UR20, 0x100, URZ ;  /* 0x00000100142a7890 */ /* 0x000fe4000ffbe0ff */
[----:B------:R-:W-:Y:S01]  /*2e70*/  UIADD3.X UR19, UPT, UPT, UR5, 0x40004040, URZ, UP0, !UPT ;  /* 0x4000404005137890 */ /* 0x000fe200087fe4ff */
[----:B------:R-:W-:Y:S01]  /*2e80*/  UMOV UR22, 0xfffffffe ;  /* 0xfffffffe00167882 */ /* 0x000fe20000000000 */
[----:B------:R-:W-:Y:S01]  /*2e90*/  UMOV UR23, 0x7fffbfdf ;  /* 0x7fffbfdf00177882 */ /* 0x000fe20000000000 */
[----:B------:R-:W-:Y:S01]  /*2ea0*/  UIADD3 UR27, UPT, UPT, UR27, 0x60, URZ ;  /* 0x000000601b1b7890 */ /* 0x000fe2000fffe0ff */
[----:B------:R-:W-:Y:S01]  /*2eb0*/  UMOV UR29, 0x1 ;  /* 0x00000001001d7882 */ /* 0x000fe20000000000 */
[----:B------:R-:W0:Y:S01]  /*2ec0*/  LDCU UR51, c[0x0][0x3a8] ;  /* 0x00007500ff3377ac */ /* 0x000e220008000800 */
[----:B------:R-:W-:-:S02]  /*2ed0*/  UIADD3.X UR45, UPT, UPT, UR21, URZ, URZ, UP4, !UPT ;  /* 0x000000ff152d7290 */ /* 0x000fc4000a7fe4ff */
[----:B------:R-:W-:Y:S02]  /*2ee0*/  UIADD3.X UR43, UPT, UPT, UR21, URZ, URZ, UP5, !UPT ;  /* 0x000000ff152b7290 */ /* 0x000fe4000affe4ff */
[----:B------:R-:W-:Y:S02]  /*2ef0*/  UIADD3.64 UR22, UPT, UPT, UR4, -UR22, URZ ;  /* 0x8000001604167297 */ /* 0x000fe4000fffe0ff */
[----:B------:R-:W-:Y:S02]  /*2f00*/  UIADD3.64 UR48, UPT, UPT, UR18, 0x2, URZ ;  /* 0x0000000212307897 */ /* 0x000fe4000fffe0ff */
[----:B------:R-:W-:Y:S01]  /*2f10*/  UIADD3.64 UR46, UPT, UPT, UR18, 0x4, URZ ;  /* 0x00000004122e7897 */ /* 0x000fe2000fffe0ff */
[----:B------:R-:W-:Y:S01]  /*2f20*/  UMOV UR7, URZ ;  /* 0x000000ff00077c82 */ /* 0x000fe20008000000 */
[----:B------:R-:W-:Y:S01]  /*2f30*/  UMOV UR10, URZ ;  /* 0x000000ff000a7c82 */ /* 0x000fe20008000000 */
[----:B------:R-:W-:Y:S01]  /*2f40*/  UMOV UR50, UR31 ;  /* 0x0000001f00327c82 */ /* 0x000fe20008000000 */
[----:B------:R-:W-:-:S08]  /*2f50*/  UMOV UR41, UR26 ;  /* 0x0000001a00297c82 */ /* 0x000fd00008000000 */
.L_x_20:
[----:B------:R-:W-:Y:S01]  /*2f60*/  MOV R5, UR41 ;  /* 0x0000002900057c02 */ /* 0x000fe20008000f00 */
[----:B------:R-:W-:Y:S01]  /*2f70*/  IMAD.U32 R9, RZ, RZ, UR41 ;  /* 0x00000029ff097e24 */ /* 0x000fe2000f8e00ff */
[----:B------:R-:W-:Y:S01]  /*2f80*/  MOV R19, UR41 ;  /* 0x0000002900137c02 */ /* 0x000fe20008000f00 */
[----:B------:R-:W-:Y:S02]  /*2f90*/  IMAD.U32 R13, RZ, RZ, UR41 ;  /* 0x00000029ff0d7e24 */ /* 0x000fe4000f8e00ff */
[----:B------:R-:W-:-:S04]  /*2fa0*/  IMAD.WIDE R4, R5, 0x2, R58 ;  /* 0x0000000205047825 */ /* 0x000fc800078e023a */
[----:B------:R-:W-:Y:S01]  /*2fb0*/  IMAD.WIDE R8, R9, 0x2, R54 ;  /* 0x0000000209087825 */ /* 0x000fe200078e0236 */
[----:B------:R1:W2:Y:S03]  /*2fc0*/  LDG.E.U16 R16, desc[UR32][R4.64] ;  /* 0x0000002004107981 */ /* 0x0002a6000c1e1500 */
[----:B------:R-:W-:Y:S01]  /*2fd0*/  IMAD.U32 R15, RZ, RZ, UR41 ;  /* 0x00000029ff0f7e24 */ /* 0x000fe2000f8e00ff */
[----:B------:R3:W4:Y:S01]  /*2fe0*/  LDG.E.U16 R18, desc[UR32][R8.64] ;  /* 0x0000002008127981 */ /* 0x000722000c1e1500 */
[----:B------:R-:W-:Y:S02]  /*2ff0*/  IMAD.U32 R7, RZ, RZ, UR41 ;  /* 0x00000029ff077e24 */ /* 0x000fe4000f8e00ff */
[----:B------:R-:W-:Y:S02]  /*3000*/  IMAD.U32 R11, RZ, RZ, UR41 ;  /* 0x00000029ff0b7e24 */ /* 0x000fe4000f8e00ff */
[----:B------:R-:W-:-:S02]  /*3010*/  IMAD.U32 R17, RZ, RZ, UR41 ;  /* 0x00000029ff117e24 */ /* 0x000fc4000f8e00ff */
[----:B------:R-:W-:-:S04]  /*3020*/  IMAD.WIDE R12, R13, 0x2, R50 ;  /* 0x000000020d0c7825 */ /* 0x000fc800078e0232 */
[----:B------:R-:W-:Y:S02]  /*3030*/  IMAD.WIDE R14, R15, 0x2, R46 ;  /* 0x000000020f0e7825 */ /* 0x000fe400078e022e */
[----:B------:R-:W5:Y:S02]  /*3040*/  LDG.E.U16 R12, desc[UR32][R12.64] ;  /* 0x000000200c0c7981 */ /* 0x000f64000c1e1500 */
[----:B------:R-:W-:Y:S02]  /*3050*/  IMAD.WIDE R6, R7, 0x2, R56 ;  /* 0x0000000207067825 */ /* 0x000fe400078e0238 */
[----:B------:R-:W5:Y:S02]  /*3060*/  LDG.E.U16 R14, desc[UR32][R14.64] ;  /* 0x000000200e0e7981 */ /* 0x000f64000c1e1500 */
[----:B------:R-:W-:Y:S02]  /*3070*/  IMAD.WIDE R10, R11, 0x2, R52 ;  /* 0x000000020b0a7825 */ /* 0x000fe400078e0234 */
[----:B------:R-:W5:Y:S02]  /*3080*/  LDG.E.U16 R7, desc[UR32][R6.64] ;  /* 0x0000002006077981 */ /* 0x000f64000c1e1500 */
[----:B-1----:R-:W-:-:S02]  /*3090*/  IMAD.WIDE R4, R17, 0x2, R48 ;  /* 0x0000000211047825 */ /* 0x002fc400078e0230 */
[----:B------:R-:W5:Y:S02]  /*30a0*/  LDG.E.U16 R11, desc[UR32][R10.64] ;  /* 0x000000200a0b7981 */ /* 0x000f64000c1e1500 */
[----:B---3--:R-:W-:Y:S02]  /*30b0*/  IMAD.WIDE R8, R19, 0x2, R44 ;  /* 0x0000000213087825 */ /* 0x008fe400078e022c */
[----:B------:R-:W3:Y:S04]  /*30c0*/  LDG.E.U16 R5, desc[UR32][R4.64] ;  /* 0x0000002004057981 */ /* 0x000ee8000c1e1500 */
[----:B------:R-:W3:Y:S01]  /*30d0*/  LDG.E.U16 R9, desc[UR32][R8.64] ;  /* 0x0000002008097981 */ /* 0x000ee2000c1e1500 */
[----:B------:R-:W-:Y:S02]  /*30e0*/  UMOV UR8, 0x1 ;  /* 0x0000000100087882 */ /* 0x000fe40000000000 */
[----:B------:R-:W-:-:S04]  /*30f0*/  @!UP2 UIADD3 UR8, UPT, UPT, -UR8, 0x100000, URZ ;  /* 0x001000000808a890 */ /* 0x000fc8000fffe1ff */
[----:B------:R-:W-:Y:S02]  /*3100*/  @!UP2 USHF.L.U32 UR9, UR8, 0xb, URZ ;  /* 0x0000000b0809a899 */ /* 0x000fe400080006ff */
[----:B------:R-:W-:Y:S01]  /*3110*/  @!UP2 USHF.L.U32 UR8, UR8, 0x1, URZ ;  /* 0x000000010808a899 */ /* 0x000fe200080006ff */
[----:B------:R-:W-:Y:S01]  /*3120*/  VOTEU.ALL UP0, P6 ;  /* 0x0000000000ff7886 */ /* 0x000fe20003000000 */
[----:B--2---:R1:W-:Y:S04]  /*3130*/  STS.U16 [R41+UR12+0x5000], R16 ;  /* 0x0050001029007988 */ /* 0x0043e8000800040c */
[----:B----4-:R1:W-:Y:S04]  /*3140*/  STS.U16 [R41+UR12+0x5400], R18 ;  /* 0x0054001229007988 */ /* 0x0103e8000800040c */
[----:B-----5:R1:W-:Y:S04]  /*3150*/  STS.U16 [R41+UR12+0x5800], R12 ;  /* 0x0058000c29007988 */ /* 0x0203e8000800040c */
[----:B------:R1:W-:Y:S04]  /*3160*/  STS.U16 [R41+UR12+0x5c00], R14 ;  /* 0x005c000e29007988 */ /* 0x0003e8000800040c */
[----:B------:R1:W-:Y:S04]  /*3170*/  STS.U16 [R40+UR12+0x5200], R7 ;  /* 0x0052000728007988 */ /* 0x0003e8000800040c */
[----:B------:R1:W-:Y:S04]  /*3180*/  STS.U16 [R40+UR12+0x5600], R11 ;  /* 0x0056000b28007988 */ /* 0x0003e8000800040c */
[----:B---3--:R1:W-:Y:S04]  /*3190*/  STS.U16 [R40+UR12+0x5a00], R5 ;  /* 0x005a000528007988 */ /* 0x0083e8000800040c */
[----:B------:R1:W-:Y:S01]  /*31a0*/  STS.U16 [R40+UR12+0x5e00], R9 ;  /* 0x005e000928007988 */ /* 0x0003e2000800040c */
[----:B------:R2:W-:Y:S06]  /*31b0*/  MEMBAR.ALL.CTA ;  /* 0x0000000000007992 */ /* 0x0005ec0000008000 */
[----:B--2---:R-:W-:Y:S04]  /*31c0*/  FENCE.VIEW.ASYNC.S ;  /* 0x00000000000073c6 */ /* 0x004fe80000000000 */
[----:B------:R-:W2:Y:S02]  /*31d0*/  FENCE.VIEW.ASYNC.S ;  /* 0x00000000000073c6 */ /* 0x000ea40000000000 */
[----:B--2---:R1:W2:Y:S02]  /*31e0*/  @!UP0 SYNCS.EXCH.64 URZ, [UR12+0x7010], UR8 ;  /* 0x007010080cff85b2 */ /* 0x0042a40008000100 */
[----:B--2---:R-:W-:Y:S06]  /*31f0*/  BAR.SYNC.DEFER_BLOCKING 0x0 ;  /* 0x0000000000007b1d */ /* 0x004fec0000010000 */
[----:B-1----:R-:W-:Y:S05]  /*3200*/  BRA.U UP3, `(.L_x_16) ;  /* 0x0000000103507547 */ /* 0x002fea000b800000 */
[----:B------:R-:W-:Y:S01]  /*3210*/  UIADD3 UR8, UPT, UPT, UR12, 0x7010, URZ ;  /* 0x000070100c087890 */ /* 0x000fe2000fffe0ff */
[----:B------:R-:W-:Y:S01]  /*3220*/  UMOV UR31, 0x40004040 ;  /* 0x40004040001f7882 */ /* 0x000fe20000000000 */
[----:B------:R-:W-:Y:S01]  /*3230*/  UMOV UR34, UR28 ;  /* 0x0000001c00227c82 */ /* 0x000fe20008000000 */
[----:B------:R-:W-:Y:S01]  /*3240*/  UMOV UR35, 0x40004040 ;  /* 0x4000404000237882 */ /* 0x000fe20000000000 */
[----:B------:R-:W-:Y:S01]  /*3250*/  UMOV UR36, 0x0 ;  /* 0x0000000000247882 */ /* 0x000fe20000000000 */
[----:B------:R-:W-:Y:S01]  /*3260*/  UMOV UR37, 0x8088490 ;  /* 0x0808849000257882 */ /* 0x000fe20000000000 */
[----:B------:R-:W-:Y:S01]  /*3270*/  UMOV UR38, 0x0 ;  /* 0x0000000000267882 */ /* 0x000fe20000000000 */
[----:B------:R-:W-:Y:S01]  /*3280*/  UMOV UR39, 0x8088490 ;  /* 0x0808849000277882 */ /* 0x000fe20000000000 */
[----:B------:R-:W-:Y:S01]  /*3290*/  UMOV UR52, 0x0 ;  /* 0x0000000000347882 */ /* 0x000fe20000000000 */
[----:B------:R-:W-:Y:S01]  /*32a0*/  UMOV UR53, 0x8088490 ;  /* 0x0808849000357882 */ /* 0x000fe20000000000 */
[----:B------:R1:W-:Y:S01]  /*32b0*/  UTCHMMA gdesc[UR30], gdesc[UR34], tmem[UR15], tmem[UR36], idesc[UR37], !UPT ;  /* 0x00ff24221e0075ea */ /* 0x0003e2000f80000f */
[----:B------:R-:W-:Y:S01]  /*32c0*/  UMOV UR9, URZ ;  /* 0x000000ff00097c82 */ /* 0x000fe20008000000 */
        /* <DEDUP_REMOVED lines=8> */
.L_x_16:
[----:B------:R-:W2:Y:S01]  /*3350*/  SYNCS.PHASECHK.TRANS64.TRYWAIT P0, [UR12+0x7010], RZ ;  /* 0x007010ffff0075a7 */ /* 0x000ea2000800110c */
[----:B------:R-:W-:Y:S01]  /*3360*/  IADD3 R21, P1, PT, R42, UR7, RZ ;  /* 0x000000072a157c10 */ /* 0x000fe2000ff3e0ff */
[----:B--2---:R-:W-:-:S12]  /*3370*/  @!P0 BRA `(.L_x_17) ;  /* 0x0000002800c08947 */ /* 0x004fd80003800000 */
.L_x_25:
[----:B------:R-:W-:Y:S01]  /*3380*/  BAR.SYNC.DEFER_BLOCKING 0x0 ;  /* 0x0000000000007b1d */ /* 0x000fe20000010000 */
[C---:B------:R-:W-:Y:S01]  /*3390*/  IADD3 R26, P2, PT, R21.reuse, 0x22, RZ ;  /* 0x00000022151a7810 */ /* 0x040fe20007f5e0ff */
[----:B------:R-:W-:Y:S01]  /*33a0*/  IMAD.X R22, RZ, RZ, UR10, P1 ;  /* 0x0000000aff167e24 */ /* 0x000fe200088e06ff */
[C---:B------:R-:W-:Y:S01]  /*33b0*/  IADD3 R28, P3, PT, R21.reuse, 0x23, RZ ;  /* 0x00000023151c7810 */ /* 0x040fe20007f7e0ff */
[----:B-1----:R-:W-:Y:S01]  /*33c0*/  UIADD3 UR38, UP0, UPT, UR7, 0x20, URZ ;  /* 0x0000002007267890 */ /* 0x002fe2000ff1e0ff */
[-C--:B------:R-:W-:Y:S01]  /*33d0*/  ISETP.GT.U32.AND P4, PT, R26, R43.reuse, PT ;  /* 0x0000002b1a00720c */ /* 0x080fe20003f84070 */
[--C-:B------:R-:W-:Y:S01]  /*33e0*/  IMAD.X R25, RZ, RZ, R22.reuse, P2 ;  /* 0x000000ffff197224 */ /* 0x100fe200010e0616 */
[C---:B------:R-:W-:Y:S01]  /*33f0*/  IADD3 R24, P0, PT, R21.reuse, 0x20, RZ ;  /* 0x0000002015187810 */ /* 0x040fe20007f1e0ff */
[----:B------:R-:W-:Y:S01]  /*3400*/  LDTM.16dp32bit_t0_t15.x16 R4, tmem[UR16] ;  /* 0x00000010000479ee */ /* 0x000fe20008a00000 */
[----:B------:R-:W1:Y:S01]  /*3410*/  LDTM.16dp32bit_t16_t31.x16 R4, tmem[UR16+0x10] ;  /* 0x00001010000479ee */ /* 0x000e620008a20000 */
[C---:B------:R-:W-:Y:S01]  /*3420*/  IADD3 R26, P2, PT, R21.reuse, 0x25, RZ ;  /* 0x00000025151a7810 */ /* 0x040fe20007f5e0ff */
[--C-:B------:R-:W-:Y:S01]  /*3430*/  IMAD.X R27, RZ, RZ, R22.reuse, P3 ;  /* 0x000000ffff1b7224 */ /* 0x100fe200018e0616 */
[-C--:B------:R-:W-:Y:S01]  /*3440*/  ISETP.GT.U32.AND P5, PT, R28, R43.reuse, PT ;  /* 0x0000002b1c00720c */ /* 0x080fe20003fa4070 */
[--C-:B------:R-:W-:Y:S01]  /*3450*/  IMAD.X R23, RZ, RZ, R22.reuse, P0 ;  /* 0x000000ffff177224 */ /* 0x100fe200000e0616 */
[C---:B------:R-:W-:Y:S01]  /*3460*/  IADD3 R28, P3, PT, R21.reuse, 0x26, RZ ;  /* 0x00000026151c7810 */ /* 0x040fe20007f7e0ff */
[----:B------:R-:W-:Y:S01]  /*3470*/  IMAD.X R31, RZ, RZ, R22, P2 ;  /* 0x000000ffff1f7224 */ /* 0x000fe200010e0616 */
[----:B------:R-:W-:Y:S01]  /*3480*/  IADD3 R30, P1, PT, R21, 0x24, RZ ;  /* 0x00000024151e7810 */ /* 0x000fe20007f3e0ff */
[----:B------:R-:W-:Y:S01]  /*3490*/  UIADD3.X UR10, UPT, UPT, URZ, UR10, URZ, UP0, !UPT ;  /* 0x0000000aff0a7290 */ /* 0x000fe200087fe4ff */
[----:B------:R-:W-:-:S02]  /*34a0*/  ISETP.GT.U32.AND P2, PT, R24, R43, PT ;  /* 0x0000002b1800720c */ /* 0x000fc40003f44070 */
[----:B------:R-:W-:Y:S01]  /*34b0*/  IADD3.X R32, PT, PT, RZ, R22, RZ, P3, !PT ;  /* 0x00000016ff207210 */ /* 0x000fe20001ffe4ff */
[--C-:B------:R-:W-:Y:S01]  /*34c0*/  IMAD.X R29, RZ, RZ, R22.reuse, P1 ;  /* 0x000000ffff1d7224 */ /* 0x100fe200008e0616 */
[-C--:B------:R-:W-:Y:S02]  /*34d0*/  ISETP.GE.U32.AND P3, PT, R24, R43.reuse, PT ;  /* 0x0000002b1800720c */ /* 0x080fe40003f66070 */
[----:B------:R-:W-:Y:S01]  /*34e0*/  ISETP.GT.U32.AND P0, PT, R30, R43, PT ;  /* 0x0000002b1e00720c */ /* 0x000fe20003f04070 */
[----:B------:R-:W2:Y:S01]  /*34f0*/  @!P6 SYNCS.CCTL.IV [UR12+0x7010] ;  /* 0x00701000ff00e9b1 */ /* 0x000ea2000800000c */
[----:B------:R-:W-:Y:S01]  /*3500*/  IADD3 R30, P1, PT, R21, 0x27, RZ ;  /* 0x00000027151e7810 */ /* 0x000fe20007f3e0ff */
[----:B------:R-:W-:Y:S01]  /*3510*/  NOP ;  /* 0x0000000000007918 */ /* 0x000fe20000000000 */
[C---:B------:R-:W-:Y:S02]  /*3520*/  ISETP.GT.U32.AND.EX P2, PT, R23.reuse, RZ, PT, P2 ;  /* 0x000000ff1700720c */ /* 0x040fe40003f44120 */
[----:B------:R-:W-:Y:S01]  /*3530*/  ISETP.GE.U32.AND.EX P3, PT, R23, RZ, PT, P3 ;  /* 0x000000ff1700720c */ /* 0x000fe20003f66130 */
[----:B------:R-:W-:Y:S01]  /*3540*/  IMAD.U32 R23, RZ, RZ, UR38 ;  /* 0x00000026ff177e24 */ /* 0x000fe2000f8e00ff */
[----:B------:R-:W-:Y:S01]  /*3550*/  ISETP.GT.U32.AND.EX P4, PT, R25, RZ, PT, P4 ;  /* 0x000000ff1900720c */ /* 0x000fe20003f84140 */
[----:B01----:R-:W-:Y:S01]  /*3560*/  FMUL R4, R4, UR51 ;  /* 0x0000003304047c20 */ /* 0x003fe20008400000 */
[----:B------:R-:W-:Y:S01]  /*3570*/  FMUL R21, R5, UR51 ;  /* 0x0000003305157c20 */ /* 0x000fe20008400000 */
[----:B------:R-:W-:Y:S01]  /*3580*/  FMUL R6, R6, UR51 ;  /* 0x0000003306067c20 */ /* 0x000fe20008400000 */
[----:B------:R-:W-:Y:S01]  /*3590*/  FMUL R7, R7, UR51 ;  /* 0x0000003307077c20 */ /* 0x000fe20008400000 */
[----:B------:R-:W-:Y:S01]  /*35a0*/  ISETP.GT.U32.AND.EX P5, PT, R27, RZ, PT, P5 ;  /* 0x000000ff1b00720c */ /* 0x000fe20003fa4150 */
[----:B------:R-:W-:Y:S01]  /*35b0*/  IMAD.U32 R25, RZ, RZ, UR38 ;  /* 0x00000026ff197e24 */ /* 0x000fe2000f8e00ff */
[----:B------:R-:W-:Y:S01]  /*35c0*/  FSEL R5, R4, -INF , !P2 ;  /* 0xff80000004057808 */ /* 0x000fe20005000000 */
[----:B------:R-:W-:Y:S01]  /*35d0*/  IMAD.X R22, RZ, RZ, R22, P1 ;  /* 0x000000ffff167224 */ /* 0x000fe200008e0616 */
[----:B------:R-:W-:Y:S01]  /*35e0*/  FSEL R4, R21, -INF , !P3 ;  /* 0xff80000015047808 */ /* 0x000fe20005800000 */
[----:B------:R-:W-:-:S02]  /*35f0*/  IMAD.U32 R21, RZ, RZ, UR38 ;  /* 0x00000026ff157e24 */ /* 0x000fc4000f8e00ff */
[----:B------:R-:W-:Y:S01]  /*3600*/  FMUL R8, R8, UR51 ;  /* 0x0000003308087c20 */ /* 0x000fe20008400000 */
[----:B------:R-:W-:Y:S01]  /*3610*/  FSEL R7, R7, -INF , !P5 ;  /* 0xff80000007077808 */ /* 0x000fe20006800000 */
[----:B------:R-:W-:Y:S01]  /*3620*/  FMUL R9, R9, UR51 ;  /* 0x0000003309097c20 */ /* 0x000fe20008400000 */
[-C--:B------:R-:W-:Y:S01]  /*3630*/  ISETP.GT.U32.AND P1, PT, R26, R43.reuse, PT ;  /* 0x0000002b1a00720c */ /* 0x080fe20003f24070 */
[----:B------:R-:W-:Y:S01]  /*3640*/  FMUL R10, R10, UR51 ;  /* 0x000000330a0a7c20 */ /* 0x000fe20008400000 */
[--C-:B------:R-:W-:Y:S01]  /*3650*/  LOP3.LUT R24, R21, 0xf, R42.reuse, 0xfe, !PT ;  /* 0x0000000f15187812 */ /* 0x100fe200078efe2a */
[----:B------:R-:W-:Y:S01]  /*3660*/  FMUL R11, R11, UR51 ;  /* 0x000000330b0b7c20 */ /* 0x000fe20008400000 */
[----:B------:R-:W-:Y:S01]  /*3670*/  FSEL R21, R6, -INF , !P4 ;  /* 0xff80000006157808 */ /* 0x000fe20006000000 */
[----:B------:R-:W-:Y:S01]  /*3680*/  FMUL R12, R12, UR51 ;  /* 0x000000330c0c7c20 */ /* 0x000fe20008400000 */
[--C-:B------:R-:W-:Y:S01]  /*3690*/  LOP3.LUT R6, R23, 0xe, R42.reuse, 0xfe, !PT ;  /* 0x0000000e17067812 */ /* 0x100fe200078efe2a */
[----:B------:R-:W-:Y:S01]  /*36a0*/  FMUL R13, R13, UR51 ;  /* 0x000000330d0d7c20 */ /* 0x000fe20008400000 */
[-C--:B------:R-:W-:Y:S01]  /*36b0*/  ISETP.GT.U32.AND P3, PT, R30, R43.reuse, PT ;  /* 0x0000002b1e00720c */ /* 0x080fe20003f64070 */
[----:B------:R-:W-:Y:S01]  /*36c0*/  FMUL R14, R14, UR51 ;  /* 0x000000330e0e7c20 */ /* 0x000fe20008400000 */
[----:B------:R-:W-:Y:S01]  /*36d0*/  ISETP.GT.U32.AND.EX P0, PT, R29, RZ, PT, P0 ;  /* 0x000000ff1d00720c */ /* 0x000fe20003f04100 */
[----:B------:R-:W-:Y:S01]  /*36e0*/  FMUL R15, R15, UR51 ;  /* 0x000000330f0f7c20 */ /* 0x000fe20008400000 */
[-C--:B------:R-:W-:Y:S01]  /*36f0*/  ISETP.GT.U32.AND P5, PT, R6, R43.reuse, PT ;  /* 0x0000002b0600720c */ /* 0x080fe20003fa4070 */
[----:B------:R-:W-:Y:S01]  /*3700*/  FMUL R16, R16, UR51 ;  /* 0x0000003310107c20 */ /* 0x000fe20008400000 */
[----:B------:R-:W-:Y:S01]  /*3710*/  ISETP.GT.U32.AND P2, PT, R28, R43, PT ;  /* 0x0000002b1c00720c */ /* 0x000fe20003f44070 */
[----:B------:R-:W-:Y:S01]  /*3720*/  FMUL R17, R17, UR51 ;  /* 0x0000003311117c20 */ /* 0x000fe20008400000 */
[----:B------:R-:W-:Y:S01]  /*3730*/  LOP3.LUT R6, R25, 0xd, R42, 0xfe, !PT ;  /* 0x0000000d19067812 */ /* 0x000fe200078efe2a */
[----:B------:R-:W-:Y:S01]  /*3740*/  FMUL R18, R18, UR51 ;  /* 0x0000003312127c20 */ /* 0x000fe20008400000 */
[----:B------:R-:W-:Y:S01]  /*3750*/  ISETP.GT.U32.AND.EX P1, PT, R31, RZ, PT, P1 ;  /* 0x000000ff1f00720c */ /* 0x000fe20003f24110 */
[----:B------:R-:W-:Y:S01]  /*3760*/  FMUL R19, R19, UR51 ;  /* 0x0000003313137c20 */ /* 0x000fe20008400000 */
[----:B------:R-:W-:-:S02]  /*3770*/  ISETP.GT.U32.AND.EX P3, PT, R22, RZ, PT, P3 ;  /* 0x000000ff1600720c */ /* 0x000fc40003f64130 */
[----:B------:R-:W-:Y:S02]  /*3780*/  FSEL R8, R8, -INF , !P0 ;  /* 0xff80000008087808 */ /* 0x000fe40004000000 */
[----:B------:R-:W-:Y:S02]  /*3790*/  ISETP.GT.U32.AND.EX P2, PT, R32, RZ, PT, P2 ;  /* 0x000000ff2000720c */ /* 0x000fe40003f44120 */
[C-C-:B------:R-:W-:Y:S02]  /*37a0*/  LOP3.LUT R22, R23.reuse, 0xc, R42.reuse, 0xfe, !PT ;  /* 0x0000000c17167812 */ /* 0x140fe400078efe2a */
[----:B------:R-:W-:Y:S02]  /*37b0*/  ISETP.GT.U32.AND P0, PT, R6, R43, PT ;  /* 0x0000002b0600720c */ /* 0x000fe40003f04070 */
[----:B------:R-:W-:Y:S02]  /*37c0*/  LOP3.LUT R6, R23, 0x8, R42, 0xfe, !PT ;  /* 0x0000000817067812 */ /* 0x000fe400078efe2a */
[----:B------:R-:W-:-:S02]  /*37d0*/  FSEL R9, R9, -INF , !P1 ;  /* 0xff80000009097808 */ /* 0x000fc40004800000 */
[-C--:B------:R-:W-:Y:S01]  /*37e0*/  ISETP.GT.U32.AND P1, PT, R22, R43.reuse, PT ;  /* 0x0000002b1600720c */ /* 0x080fe20003f24070 */
[----:B------:R-:W-:Y:S01]  /*37f0*/  IMAD.U32 R22, RZ, RZ, UR10 ;  /* 0x0000000aff167e24 */ /* 0x000fe2000f8e00ff */
[----:B------:R-:W-:Y:S02]  /*3800*/  FSEL R10, R10, -INF , !P2 ;  /* 0xff8000000a0a7808 */ /* 0x000fe40005000000 */
[-C--:B------:R-:W-:Y:S02]  /*3810*/  ISETP.GT.U32.AND P2, PT, R6, R43.reuse, PT ;  /* 0x0000002b0600720c */ /* 0x080fe40003f44070 */
[----:B------:R-:W-:Y:S02]  /*3820*/  LOP3.LUT R6, R23, 0x9, R42, 0xfe, !PT ;  /* 0x0000000917067812 */ /* 0x000fe400078efe2a */
[----:B------:R-:W-:Y:S02]  /*3830*/  FSEL R11, R11, -INF , !P3 ;  /* 0xff8000000b0b7808 */ /* 0x000fe40005800000 */
[----:B------:R-:W-:-:S02]  /*3840*/  ISETP.GT.U32.AND P3, PT, R6, R43, PT ;  /* 0x0000002b0600720c */ /* 0x000fc40003f64070 */
[----:B------:R-:W-:Y:S02]  /*3850*/  ISETP.GT.U32.AND.EX P2, PT, R22, RZ, PT, P2 ;  /* 0x000000ff1600720c */ /* 0x000fe40003f44120 */
[C-C-:B------:R-:W-:Y:S02]  /*3860*/  LOP3.LUT R6, R23.reuse, 0xb, R42.reuse, 0xfe, !PT ;  /* 0x0000000b17067812 */ /* 0x140fe400078efe2a */
[----:B------:R-:W-:Y:S02]  /*3870*/  FSEL R12, R12, -INF , !P2 ;  /* 0xff8000000c0c7808 */ /* 0x000fe40005000000 */
[----:B------:R-:W-:Y:S02]  /*3880*/  ISETP.GT.U32.AND P2, PT, R6, R43, PT ;  /* 0x0000002b0600720c */ /* 0x000fe40003f44070 */
[----:B------:R-:W-:Y:S02]  /*3890*/  ISETP.GT.U32.AND.EX P3, PT, R22, RZ, PT, P3 ;  /* 0x000000ff1600720c */ /* 0x000fe40003f64130 */
[----:B------:R-:W-:Y:S01]  /*38a0*/  LOP3.LUT R6, R23, 0xa, R42, 0xfe, !PT ;  /* 0x0000000a17067812 */ /* 0x000fe200078efe2a */
[----:B------:R-:W-:Y:S01]  /*38b0*/  IMAD.U32 R23, RZ, RZ, UR10 ;  /* 0x0000000aff177e24 */ /* 0x000fe2000f8e00ff */
[----:B------:R-:W-:-:S02]  /*38c0*/  FSEL R13, R13, -INF , !P3 ;  /* 0xff8000000d0d7808 */ /* 0x000fc40005800000 */
[-C--:B------:R-:W-:Y:S02]  /*38d0*/  ISETP.GT.U32.AND P3, PT, R6, R43.reuse, PT ;  /* 0x0000002b0600720c */ /* 0x080fe40003f64070 */
[----:B------:R-:W-:Y:S02]  /*38e0*/  FMNMX3 R6, R5, R4, R21, !PT ;  /* 0x0000000405067276 */ /* 0x000fe40007800015 */
[----:B------:R-:W-:Y:S02]  /*38f0*/  ISETP.GT.U32.AND P4, PT, R24, R43, PT ;  /* 0x0000002b1800720c */ /* 0x000fe40003f84070 */
[----:B------:R-:W-:Y:S02]  /*3900*/  MOV R24, UR10 ;  /* 0x0000000a00187c02 */ /* 0x000fe40008000f00 */
[----:B------:R-:W-:Y:S02]  /*3910*/  FMNMX3 R6, R6, R7, R8, !PT ;  /* 0x0000000706067276 */ /* 0x000fe40007800008 */
[----:B------:R-:W-:-:S02]  /*3920*/  ISETP.GT.U32.AND.EX P3, PT, R24, RZ, PT, P3 ;  /* 0x000000ff1800720c */ /* 0x000fc40003f64130 */
[----:B------:R-:W-:Y:S02]  /*3930*/  FMNMX3 R6, R6, R9, R10, !PT ;  /* 0x0000000906067276 */ /* 0x000fe4000780000a */
[----:B------:R-:W-:Y:S02]  /*3940*/  ISETP.GT.U32.AND.EX P1, PT, R22, RZ, PT, P1 ;  /* 0x000000ff1600720c */ /* 0x000fe40003f24110 */
[C---:B------:R-:W-:Y:S02]  /*3950*/  ISETP.GT.U32.AND.EX P2, PT, R23.reuse, RZ, PT, P2 ;  /* 0x000000ff1700720c */ /* 0x040fe40003f44120 */
[----:B------:R-:W-:Y:S02]  /*3960*/  FSEL R14, R14, -INF , !P3 ;  /* 0xff8000000e0e7808 */ /* 0x000fe40005800000 */
[----:B------:R-:W-:Y:S02]  /*3970*/  FMNMX3 R6, R6, R11, R12, !PT ;  /* 0x0000000b06067276 */ /* 0x000fe4000780000c */
[----:B------:R-:W-:-:S02]  /*3980*/  ISETP.GT.U32.AND.EX P5, PT, R23, RZ, PT, P5 ;  /* 0x000000ff1700720c */ /* 0x000fc40003fa4150 */
[----:B------:R-:W-:Y:S02]  /*3990*/  ISETP.GT.U32.AND.EX P0, PT, R24, RZ, PT, P0 ;  /* 0x000000ff1800720c */ /* 0x000fe40003f04100 */
[----:B------:R-:W-:Y:S02]  /*39a0*/  FSEL R15, R15, -INF , !P2 ;  /* 0xff8000000f0f7808 */ /* 0x000fe40005000000 */
[----:B------:R-:W-:Y:S02]  /*39b0*/  FSEL R16, R16, -INF , !P1 ;  /* 0xff80000010107808 */ /* 0x000fe40004800000 */
[----:B------:R-:W-:Y:S02]  /*39c0*/  FMNMX3 R6, R6, R13, R14, !PT ;  /* 0x0000000d06067276 */ /* 0x000fe4000780000e */
[----:B------:R-:W-:Y:S02]  /*39d0*/  ISETP.GT.U32.AND.EX P4, PT, R22, RZ, PT, P4 ;  /* 0x000000ff1600720c */ /* 0x000fe40003f84140 */
[----:B------:R-:W-:-:S02]  /*39e0*/  FSEL R17, R17, -INF , !P0 ;  /* 0xff80000011117808 */ /* 0x000fc40004000000 */
[----:B------:R-:W-:Y:S02]  /*39f0*/  FSEL R18, R18, -INF , !P5 ;  /* 0xff80000012127808 */ /* 0x000fe40006800000 */
[----:B------:R-:W-:Y:S02]  /*3a00*/  FMNMX3 R6, R6, R15, R16, !PT ;  /* 0x0000000f06067276 */ /* 0x000fe40007800010 */
[----:B------:R-:W-:Y:S02]  /*3a10*/  FSEL R19, R19, -INF , !P4 ;  /* 0xff80000013137808 */ /* 0x000fe40006000000 */
[----:B------:R-:W-:-:S04]  /*3a20*/  FMNMX3 R6, R6, R17, R18, !PT ;  /* 0x0000001106067276 */ /* 0x000fc80007800012 */
[----:B------:R-:W-:-:S05]  /*3a30*/  FMNMX R6, R19, R6, !PT ;  /* 0x0000000613067209 */ /* 0x000fca0007800000 */
[----:B------:R-:W0:Y:S02]  /*3a40*/  SHFL.BFLY PT, R78, R6, 0x10, 0x1f ;  /* 0x0e001f00064e7f89 */ /* 0x000e2400000e0000 */
[----:B0-----:R-:W-:-:S05]  /*3a50*/  FMNMX3 R78, R6, R78, R79, !PT ;  /* 0x0000004e064e7276 */ /* 0x001fca000780004f */
[--C-:B------:R-:W-:Y:S01]  /*3a60*/  FADD R21, R21, -R78.reuse ;  /* 0x8000004e15157221 */ /* 0x100fe20000000000 */
[--C-:B------:R-:W-:Y:S01]  /*3a70*/  FADD R5, R5, -R78.reuse ;  /* 0x8000004e05057221 */ /* 0x100fe20000000000 */
[--C-:B------:R-:W-:Y:S01]  /*3a80*/  FADD R7, R7, -R78.reuse ;  /* 0x8000004e07077221 */ /* 0x100fe20000000000 */
[--C-:B------:R-:W-:Y:S01]  /*3a90*/  FADD R8, R8, -R78.reuse ;  /* 0x8000004e08087221 */ /* 0x100fe20000000000 */
[----:B------:R-:W-:Y:S01]  /*3aa0*/  FMUL R21, R21, 1.4426950216293334961 ;  /* 0x3fb8aa3b15157820 */ /* 0x000fe20000400000 */
[----:B------:R-:W-:Y:S01]  /*3ab0*/  FMUL R22, R5, 1.4426950216293334961 ;  /* 0x3fb8aa3b05167820 */ /* 0x000fe20000400000 */
[--C-:B------:R-:W-:Y:S01]  /*3ac0*/  FADD R5, R4, -R78.reuse ;  /* 0x8000004e04057221 */ /* 0x100fe20000000000 */
[----:B------:R-:W-:Y:S01]  /*3ad0*/  FMUL R7, R7, 1.4426950216293334961 ;  /* 0x3fb8aa3b07077820 */ /* 0x000fe20000400000 */
[----:B------:R0:W-:Y:S01]  /*3ae0*/  MUFU.EX2 R6, R21 ;  /* 0x0000001500067308 */ /* 0x0001e20000000800 */
[----:B------:R-:W-:Y:S01]  /*3af0*/  FMUL R8, R8, 1.4426950216293334961 ;  /* 0x3fb8aa3b08087820 */ /* 0x000fe20000400000 */
[----:B------:R-:W-:Y:S01]  /*3b00*/  FMUL R5, R5, 1.4426950216293334961 ;  /* 0x3fb8aa3b05057820 */ /* 0x000fe20000400000 */
[--C-:B------:R-:W-:Y:S01]  /*3b10*/  FADD R9, R9, -R78.reuse ;  /* 0x8000004e09097221 */ /* 0x100fe20000000000 */
[--C-:B------:R-:W-:Y:S01]  /*3b20*/  FADD R10, R10, -R78.reuse ;  /* 0x8000004e0a0a7221 */ /* 0x100fe20000000000 */
[--C-:B------:R-:W-:Y:S01]  /*3b30*/  FADD R11, R11, -R78.reuse ;  /* 0x8000004e0b0b7221 */ /* 0x100fe20000000000 */
[--C-:B------:R-:W-:Y:S01]  /*3b40*/  FADD R12, R12, -R78.reuse ;  /* 0x8000004e0c0c7221 */ /* 0x100fe20000000000 */
[----:B------:R-:W-:Y:S01]  /*3b50*/  FMUL R9, R9, 1.4426950216293334961 ;  /* 0x3fb8aa3b09097820 */ /* 0x000fe20000400000 */
[----:B------:R-:W-:Y:S01]  /*3b60*/  MUFU.EX2 R4, R22 ;  /* 0x0000001600047308 */ /* 0x000fe20000000800 */
[----:B0-----:R-:W-:Y:S01]  /*3b70*/  FADD R21, -R78, R79 ;  /* 0x0000004f4e157221 */ /* 0x001fe20000000100 */
[----:B------:R-:W-:Y:S01]  /*3b80*/  FMUL R10, R10, 1.4426950216293334961 ;  /* 0x3fb8aa3b0a0a7820 */ /* 0x000fe20000400000 */
[----:B------:R-:W-:Y:S01]  /*3b90*/  FMUL R11, R11, 1.4426950216293334961 ;  /* 0x3fb8aa3b0b0b7820 */ /* 0x000fe20000400000 */
[----:B------:R-:W-:Y:S01]  /*3ba0*/  FMUL R12, R12, 1.4426950216293334961 ;  /* 0x3fb8aa3b0c0c7820 */ /* 0x000fe20000400000 */
[----:B------:R-:W-:Y:S01]  /*3bb0*/  FMUL R21, R21, 1.4426950216293334961 ;  /* 0x3fb8aa3b15157820 */ /* 0x000fe20000400000 */
[--C-:B------:R-:W-:Y:S01]  /*3bc0*/  FADD R13, R13, -R78.reuse ;  /* 0x8000004e0d0d7221 */ /* 0x100fe20000000000 */
[--C-:B------:R-:W-:Y:S01]  /*3bd0*/  FADD R15, R15, -R78.reuse ;  /* 0x8000004e0f0f7221 */ /* 0x100fe20000000000 */
[----:B------:R-:W0:Y:S01]  /*3be0*/  MUFU.EX2 R5, R5 ;  /* 0x0000000500057308 */ /* 0x000e220000000800 */
[--C-:B------:R-:W-:Y:S01]  /*3bf0*/  FADD R14, R14, -R78.reuse ;  /* 0x8000004e0e0e7221 */ /* 0x100fe20000000000 */
[----:B------:R-:W-:Y:S01]  /*3c00*/  FMUL R13, R13, 1.4426950216293334961 ;  /* 0x3fb8aa3b0d0d7820 */ /* 0x000fe20000400000 */
[----:B------:R-:W-:Y:S01]  /*3c10*/  FMUL R15, R15, 1.4426950216293334961 ;  /* 0x3fb8aa3b0f0f7820 */ /* 0x000fe20000400000 */
[--C-:B------:R-:W-:Y:S01]  /*3c20*/  FADD R16, R16, -R78.reuse ;  /* 0x8000004e10107221 */ /* 0x100fe20000000000 */
[----:B------:R-:W-:Y:S01]  /*3c30*/  FMUL R14, R14, 1.4426950216293334961 ;  /* 0x3fb8aa3b0e0e7820 */ /* 0x000fe20000400000 */
[--C-:B------:R-:W-:Y:S01]  /*3c40*/  FADD R17, R17, -R78.reuse ;  /* 0x8000004e11117221 */ /* 0x100fe20000000000 */
[--C-:B------:R-:W-:Y:S01]  /*3c50*/  FADD R18, R18, -R78.reuse ;  /* 0x8000004e12127221 */ /* 0x100fe20000000000 */
[----:B------:R-:W2:Y:S01]  /*3c60*/  MUFU.EX2 R79, R21 ;  /* 0x00000015004f7308 */ /* 0x000ea20000000800 */
[----:B------:R-:W-:Y:S01]  /*3c70*/  FMUL R16, R16, 1.4426950216293334961 ;  /* 0x3fb8aa3b10107820 */ /* 0x000fe20000400000 */
[----:B------:R-:W-:Y:S01]  /*3c80*/  FMUL R17, R17, 1.4426950216293334961 ;  /* 0x3fb8aa3b11117820 */ /* 0x000fe20000400000 */
[----:B------:R-:W-:Y:S01]  /*3c90*/  FADD R19, R19, -R78 ;  /* 0x8000004e13137221 */ /* 0x000fe20000000000 */
[----:B------:R-:W-:-:S04]  /*3ca0*/  FMUL R18, R18, 1.4426950216293334961 ;  /* 0x3fb8aa3b12127820 */ /* 0x000fc80000400000 */
[----:B------:R-:W1:Y:S01]  /*3cb0*/  MUFU.EX2 R7, R7 ;  /* 0x0000000700077308 */ /* 0x000e620000000800 */
[----:B0-----:R-:W-:-:S04]  /*3cc0*/  FADD R23, R4, R5 ;  /* 0x0000000504177221 */ /* 0x001fc80000000000 */
[----:B------:R-:W-:-:S03]  /*3cd0*/  FADD R22, R6, R23 ;  /* 0x0000001706167221 */ /* 0x000fc60000000000 */
[----:B------:R-:W0:Y:S01]  /*3ce0*/  MUFU.EX2 R8, R8 ;  /* 0x0000000800087308 */ /* 0x000e220000000800 */
[----:B--2---:R2:W-:Y:S01]  /*3cf0*/  STSM.16.M88 [R39+0x5000], R79 ;  /* 0x0050004f27007844 */ /* 0x0045e20000000000 */
[----:B------:R-:W-:Y:S01]  /*3d00*/  BAR.SYNC.DEFER_BLOCKING 0x0 ;  /* 0x0000000000007b1d */ /* 0x000fe20000010000 */
[----:B-1----:R-:W-:-:S05]  /*3d10*/  FADD R23, R7, R22 ;  /* 0x0000001607177221 */ /* 0x002fca0000000000 */
[----:B------:R-:W1:Y:S01]  /*3d20*/  MUFU.EX2 R9, R9 ;  /* 0x0000000900097308 */ /* 0x000e620000000800 */
[----:B0-----:R-:W-:Y:S01]  /*3d30*/  FADD R22, R8, R23 ;  /* 0x0000001708167221 */ /* 0x001fe20000000000 */
[----:B------:R-:W-:-:S06]  /*3d40*/  IMAD.U32 R23, R20, -0x80000000, RZ ;  /* 0x8000000014177824 */ /* 0x000fcc00078e00ff */
[----:B------:R-:W0:Y:S08]  /*3d50*/  MUFU.EX2 R10, R10 ;  /* 0x0000000a000a7308 */ /* 0x000e300000000800 */
[----:B------:R-:W3:Y:S01]  /*3d60*/  MUFU.EX2 R11, R11 ;  /* 0x0000000b000b7308 */ /* 0x000ee20000000800 */
[----:B------:R2:W4:Y:S01]  /*3d70*/  LDSM.16.M88 R82, [R38+UR12+0x5000] ;  /* 0x0050000c2652783b */ /* 0x0005220008000000 */
[----:B------:R-:W5:Y:S06]  /*3d80*/  SYNCS.PHASECHK.TRANS64.TRYWAIT P0, [UR50], R23 ;  /* 0x00000017ff0075a7 */ /* 0x000f6c0008001132 */
[----:B------:R-:W0:Y:S08]  /*3d90*/  MUFU.EX2 R12, R12 ;  /* 0x0000000c000c7308 */ /* 0x000e300000000800 */
[----:B------:R-:W0:Y:S08]  /*3da0*/  MUFU.EX2 R13, R13 ;  /* 0x0000000d000d7308 */ /* 0x000e300000000800 */
[----:B------:R1:W-:Y:S08]  /*3db0*/  MUFU.EX2 R32, R15 ;  /* 0x0000000f00207308 */ /* 0x0003f00000000800 */
[----:B------:R-:W2:Y:S01]  /*3dc0*/  MUFU.EX2 R14, R14 ;  /* 0x0000000e000e7308 */ /* 0x000ea20000000800 */
[----:B-1----:R-:W-:-:S04]  /*3dd0*/  FADD R15, R9, R22 ;  /* 0x00000016090f7221 */ /* 0x002fc80000000000 */
[----:B0-----:R-:W-:-:S03]  /*3de0*/  FADD R20, R10, R15 ;  /* 0x0000000f0a147221 */ /* 0x001fc60000000000 */
[----:B------:R0:W1:Y:S01]  /*3df0*/  MUFU.EX2 R34, R16 ;  /* 0x0000001000227308 */ /* 0x0000620000000800 */
[----:B---3--:R-:W-:-:S07]  /*3e00*/  FADD R15, R11, R20 ;  /* 0x000000140b0f7221 */ /* 0x008fce0000000000 */
[----:B------:R3:W1:Y:S01]  /*3e10*/  MUFU.EX2 R33, R17 ;  /* 0x0000001100217308 */ /* 0x0006620000000800 */
[----:B0-----:R-:W-:Y:S01]  /*3e20*/  FADD R16, R12, R15 ;  /* 0x0000000f0c107221 */ /* 0x001fe20000000000 */
[----:B------:R-:W-:-:S03]  /*3e30*/  FMUL R15, R19, 1.4426950216293334961 ;  /* 0x3fb8aa3b130f7820 */ /* 0x000fc60000400000 */
[----:B------:R-:W-:-:S03]  /*3e40*/  FADD R21, R13, R16 ;  /* 0x000000100d157221 */ /* 0x000fc60000000000 */
[----:B------:R0:W4:Y:S01]  /*3e50*/  MUFU.EX2 R100, R18 ;  /* 0x0000001200647308 */ /* 0x0001220000000800 */
[----:B--2---:R-:W-:Y:S01]  /*3e60*/  FADD R21, R14, R21 ;  /* 0x000000150e157221 */ /* 0x004fe20000000000 */
[----:B---3--:R-:W-:-:S04]  /*3e70*/  IMAD.WIDE R16, R69, 0x2, R76 ;  /* 0x0000000245107825 */ /* 0x008fc800078e024c */
[----:B------:R-:W-:Y:S02]  /*3e80*/  FADD R21, R32, R21 ;  /* 0x0000001520157221 */ /* 0x000fe40000000000 */
[----:B------:R-:W2:Y:S02]  /*3e90*/  MUFU.EX2 R15, R15 ;  /* 0x0000000f000f7308 */ /* 0x000ea40000000800 */
[----:B-1----:R-:W-:Y:S01]  /*3ea0*/  FADD R21, R34, R21 ;  /* 0x0000001522157221 */ /* 0x002fe20000000000 */
[----:B0-----:R-:W-:-:S04]  /*3eb0*/  IMAD.WIDE R18, R69, 0x2, R74 ;  /* 0x0000000245127825 */ /* 0x001fc800078e024a */
[----:B------:R-:W-:-:S04]  /*3ec0*/  FADD R21, R33, R21 ;  /* 0x0000001521157221 */ /* 0x000fc80000000000 */
[----:B----4-:R-:W-:-:S04]  /*3ed0*/  FADD R21, R100, R21 ;  /* 0x0000001564157221 */ /* 0x010fc80000000000 */
[----:B--2---:R-:W-:Y:S01]  /*3ee0*/  FADD R80, R15, R21 ;  /* 0x000000150f507221 */ /* 0x004fe20000000000 */
[----:B------:R-:W-:-:S04]  /*3ef0*/  IMAD.WIDE R20, R69, 0x2, R72 ;  /* 0x0000000245147825 */ /* 0x000fc800078e0248 */
[----:B------:R0:W1:Y:S01]  /*3f00*/  SHFL.BFLY PT, R81, R80, 0x10, 0x1f ;  /* 0x0e001f0050517f89 */ /* 0x00006200000e0000 */
[----:B-----5:R-:W-:Y:S05]  /*3f10*/  @!P0 BRA `(.L_x_18) ;  /* 0x0000001c00e48947 */ /* 0x020fea0003800000 */
.L_x_26:
[C---:B------:R-:W-:Y:S01]  /*3f20*/  IMAD.WIDE R22, R69.reuse, 0x2, R70 ;  /* 0x0000000245167825 */ /* 0x040fe200078e0246 */
[----:B------:R-:W2:Y:S03]  /*3f30*/  LDG.E.U16 R84, desc[UR32][R16.64] ;  /* 0x0000002010547981 */ /* 0x000ea6000c1e1500 */
[C---:B------:R-:W-:Y:S01]  /*3f40*/  IMAD.WIDE R24, R69.reuse, 0x2, R66 ;  /* 0x0000000245187825 */ /* 0x040fe200078e0242 */
[----:B------:R-:W3:Y:S03]  /*3f50*/  LDG.E.U16 R86, desc[UR32][R18.64] ;  /* 0x0000002012567981 */ /* 0x000ee6000c1e1500 */
[C---:B------:R-:W-:Y:S01]  /*3f60*/  IMAD.WIDE R26, R69.reuse, 0x2, R64 ;  /* 0x00000002451a7825 */ /* 0x040fe200078e0240 */
[----:B------:R-:W4:Y:S03]  /*3f70*/  LDG.E.U16 R88, desc[UR32][R20.64] ;  /* 0x0000002014587981 */ /* 0x000f26000c1e1500 */
[C---:B------:R-:W-:Y:S01]  /*3f80*/  IMAD.WIDE R28, R69.reuse, 0x2, R62 ;  /* 0x00000002451c7825 */ /* 0x040fe200078e023e */
[----:B------:R-:W5:Y:S03]  /*3f90*/  LDG.E.U16 R90, desc[UR32][R22.64] ;  /* 0x00000020165a7981 */ /* 0x000f66000c1e1500 */
[----:B------:R-:W-:Y:S01]  /*3fa0*/  IMAD.WIDE R30, R69, 0x2, R60 ;  /* 0x00000002451e7825 */ /* 0x000fe200078e023c */
[----:B------:R-:W5:Y:S04]  /*3fb0*/  LDG.E.U16 R92, desc[UR32][R24.64] ;  /* 0x00000020185c7981 */ /* 0x000f68000c1e1500 */
[----:B------:R-:W5:Y:S04]  /*3fc0*/  LDG.E.U16 R94, desc[UR32][R26.64] ;  /* 0x000000201a5e7981 */ /* 0x000f68000c1e1500 */
[----:B------:R-:W5:Y:S04]  /*3fd0*/  LDG.E.U16 R96, desc[UR32][R28.64] ;  /* 0x000000201c607981 */ /* 0x000f68000c1e1500 */
[----:B------:R-:W5:Y:S01]  /*3fe0*/  LDG.E.U16 R98, desc[UR32][R30.64] ;  /* 0x000000201e627981 */ /* 0x000f62000c1e1500 */
[----:B------:R-:W-:-:S02]  /*3ff0*/  F2FP.BF16.F32.PACK_AB R4, R5, R4 ;  /* 0x000000040504723e */ /* 0x000fc400000010ff */
[----:B------:R-:W-:Y:S02]  /*4000*/  F2FP.BF16.F32.PACK_AB R5, R7, R6 ;  /* 0x000000060705723e */ /* 0x000fe400000010ff */
[----:B------:R-:W-:Y:S02]  /*4010*/  F2FP.BF16.F32.PACK_AB R6, R9, R8 ;  /* 0x000000080906723e */ /* 0x000fe400000010ff */
[----:B------:R-:W-:Y:S02]  /*4020*/  F2FP.BF16.F32.PACK_AB R7, R11, R10 ;  /* 0x0000000a0b07723e */ /* 0x000fe400000010ff */
[----:B------:R-:W-:Y:S02]  /*4030*/  F2FP.BF16.F32.PACK_AB R8, R13, R12 ;  /* 0x0000000c0d08723e */ /* 0x000fe400000010ff */
[----:B------:R-:W-:Y:S02]  /*4040*/  F2FP.BF16.F32.PACK_AB R9, R32, R14 ;  /* 0x0000000e2009723e */ /* 0x000fe400000010ff */
[----:B------:R-:W-:-:S02]  /*4050*/  F2FP.BF16.F32.PACK_AB R10, R33, R34 ;  /* 0x00000022210a723e */ /* 0x000fc400000010ff */
[----:B------:R-:W-:-:S04]  /*4060*/  F2FP.BF16.F32.PACK_AB R11, R15, R100 ;  /* 0x000000640f0b723e */ /* 0x000fc800000010ff */
[----:B------:R-:W-:Y:S01]  /*4070*/  STTM.16dp32bit_t0_t15.x8 tmem[UR24], R4 ;  /* 0x00000004000079ed */ /* 0x000fe20008980018 */
[----:B------:R-:W-:Y:S01]  /*4080*/  STTM.16dp32bit_t16_t31.x8 tmem[UR24+0x8], R4 ;  /* 0x00000804000079ed */ /* 0x000fe200089a0018 */
[----:B------:R-:W-:Y:S01]  /*4090*/  ULEA UR50, UR29, UR12, 0x3 ;  /* 0x0000000c1d327291 */ /* 0x000fe2000f8e18ff */
[----:B01----:R-:W-:Y:S01]  /*40a0*/  FADD R80, R80, R81 ;  /* 0x0000005150507221 */ /* 0x003fe20000000000 */
[----:B------:R-:W-:Y:S02]  /*40b0*/  UMOV UR31, UR6 ;  /* 0x00000006001f7c82 */ /* 0x000fe40008000000 */
[----:B------:R-:W-:Y:S01]  /*40c0*/  UIADD3 UR50, UPT, UPT, UR50, 0x7000, URZ ;  /* 0x0000700032327890 */ /* 0x000fe2000fffe0ff */
        /* <DEDUP_REMOVED lines=8> */
[----:B------:R-:W1:Y:S02]  /*4150*/  FENCE.VIEW.ASYNC.T ;  /* 0x00000000000073c6 */ /* 0x000e640000000200 */
[----:B-1----:R-:W-:Y:S06]  /*4160*/  BAR.SYNC.DEFER_BLOCKING 0x0 ;  /* 0x0000000000007b1d */ /* 0x002fec0000010000 */
[----:B------:R-:W1:Y:S01]  /*4170*/  LDTM.x32 R4, tmem[UR14] ;  /* 0x0000000e000479ee */ /* 0x000e6200082c0000 */
[----:B------:R-:W-:Y:S01]  /*4180*/  NOP ;  /* 0x0000000000007918 */ /* 0x000fe20000000000 */
[C---:B-1----:R-:W-:Y:S01]  /*4190*/  FMUL R4, R82.reuse, R4 ;  /* 0x0000000452047220 */ /* 0x042fe20000400000 */
        /* <DEDUP_REMOVED lines=31> */
[----:B------:R0:W-:Y:S01]  /*4390*/  STTM.x32 tmem[UR14], R4 ;  /* 0x00000004000079ed */ /* 0x0001e200082c000e */
[----:B------:R-:W1:Y:S02]  /*43a0*/  FENCE.VIEW.ASYNC.T ;  /* 0x00000000000073c6 */ /* 0x000e640000000200 */
[----:B-1----:R-:W-:Y:S06]  /*43b0*/  BAR.SYNC.DEFER_BLOCKING 0x0 ;  /* 0x0000000000007b1d */ /* 0x002fec0000010000 */
[----:B------:R1:W-:Y:S06]  /*43c0*/  MEMBAR.ALL.CTA ;  /* 0x0000000000007992 */ /* 0x0003ec0000008000 */
[----:B-1----:R-:W1:Y:S02]  /*43d0*/  FENCE.VIEW.ASYNC.S ;  /* 0x00000000000073c6 */ /* 0x002e640000000000 */
[----:B-1----:R-:W-:Y:S06]  /*43e0*/  BAR.SYNC.DEFER_BLOCKING 0x0 ;  /* 0x0000000000007b1d */ /* 0x002fec0000010000 */
[----:B------:R-:W-:Y:S05]  /*43f0*/  BRA.U UP3, `(.L_x_19) ;  /* 0x0000000103387547 */ /* 0x000fea000b800000 */
[----:B------:R-:W-:Y:S01]  /*4400*/  UIADD3 UR39, UPT, UPT, UR13, 0x68, URZ ;  /* 0x000000680d277890 */ /* 0x000fe2000fffe0ff */
[----:B------:R-:W-:Y:S01]  /*4410*/  UMOV UR34, UR4 ;  /* 0x0000000400227c82 */ /* 0x000fe20008000000 */
[----:B------:R-:W-:Y:S01]  /*4420*/  UMOV UR35, 0x80004020 ;  /* 0x8000402000237882 */ /* 0x000fe20000000000 */
[----:B------:R-:W-:Y:S01]  /*4430*/  UMOV UR36, 0x0 ;  /* 0x0000000000247882 */ /* 0x000fe20000000000 */
[----:B------:R-:W-:Y:S01]  /*4440*/  UMOV UR37, 0x8100490 ;  /* 0x0810049000257882 */ /* 0x000fe20000000000 */
[----:B------:R-:W-:Y:S01]  /*4450*/  UMOV UR8, UR50 ;  /* 0x0000003200087c82 */ /* 0x000fe20008000000 */
[----:B------:R-:W-:Y:S01]  /*4460*/  UMOV UR9, URZ ;  /* 0x000000ff00097c82 */ /* 0x000fe20008000000 */
[----:B------:R-:W-:Y:S01]  /*4470*/  UMOV UR52, 0x0 ;  /* 0x0000000000347882 */ /* 0x000fe20000000000 */
[----:B------:R-:W-:Y:S01]  /*4480*/  UMOV UR53, 0x8100490 ;  /* 0x0810049000357882 */ /* 0x000fe20000000000 */
[----:B------:R1:W-:Y:S01]  /*4490*/  UTCHMMA tmem[UR17], gdesc[UR34], tmem[UR13], tmem[UR36], idesc[UR37], UPT ;  /* 0x00ff2422110079ea */ /* 0x0003e2000b80000d */
[----:B------:R-:W-:Y:S01]  /*44a0*/  UMOV UR7, UR8 ;  /* 0x0000000800077c82 */ /* 0x000fe20008000000 */
[----:B------:R1:W-:Y:S01]  /*44b0*/  UTCHMMA tmem[UR39], gdesc[UR22], tmem[UR13], tmem[UR52], idesc[UR53], UPT ;  /* 0x00ff3416270079ea */ /* 0x0003e2000b80000d */
[----:B------:R1:W-:Y:S01]  /*44c0*/  UTCBAR [UR7], URZ ;  /* 0x000000ff070073e9 */ /* 0x0003e200080000ff */
[----:B------:R-:W-:-:S02]  /*44d0*/  NOP ;  /* 0x0000000000007918 */ /* 0x000fc40000000000 */
.L_x_19:
[----:B------:R-:W-:Y:S01]  /*44e0*/  UISETP.GE.U32.AND UP0, UPT, UR38, UR27, UPT ;  /* 0x0000001b2600728c */ /* 0x000fe2000bf06070 */
[----:B------:R-:W-:Y:S01]  /*44f0*/  FFMA R68, R79, R68, R80 ;  /* 0x000000444f447223 */ /* 0x000fe20000000050 */
[----:B------:R-:W-:Y:S01]  /*4500*/  UIADD3 UR29, UPT, UPT, UR29, 0x1, URZ ;  /* 0x000000011d1d7890 */ /* 0x000fe2000fffe0ff */
[----:B------:R-:W-:Y:S01]  /*4510*/  VIADD R69, R69, UR25 ;  /* 0x0000001945457c36 */ /* 0x000fe20008000000 */
[----:B------:R-:W-:Y:S01]  /*4520*/  UISETP.GE.U32.AND.EX UP0, UPT, UR10, URZ, UPT, UP0 ;  /* 0x000000ff0a00728c */ /* 0x000fe2000bf06100 */
[----:B0-----:R-:W-:Y:S01]  /*4530*/  IMAD.U32 R20, RZ, RZ, UR31 ;  /* 0x0000001fff147e24 */ /* 0x001fe2000f8e00ff */
[----:B------:R-:W-:Y:S01]  /*4540*/  UISETP.GT.AND UP4, UPT, UR29, 0x1, UPT ;  /* 0x000000011d00788c */ /* 0x000fe2000bf84270 */
[----:B------:R-:W-:Y:S01]  /*4550*/  IMAD.MOV.U32 R79, RZ, RZ, R78 ;  /* 0x000000ffff4f7224 */ /* 0x000fe200078e004e */
[----:B------:R-:W-:Y:S02]  /*4560*/  UIADD3 UR41, UPT, UPT, UR26, UR41, URZ ;  /* 0x000000291a297290 */ /* 0x000fe4000fffe0ff */
[----:B-1----:R-:W-:-:S02]  /*4570*/  USEL UR7, URZ, 0x1, !UP4 ;  /* 0x00000001ff077887 */ /* 0x002fc4000e000000 */
[----:B------:R-:W-:Y:S02]  /*4580*/  USEL UR29, UR29, URZ, !UP4 ;  /* 0x000000ff1d1d7287 */ /* 0x000fe4000e000000 */
[----:B------:R-:W-:-:S03]  /*4590*/  ULOP3.LUT UR6, UR6, UR7, URZ, 0x3c, !UPT ;  /* 0x0000000706067292 */ /* 0x000fc6000f8e3cff */
[----:B------:R-:W-:Y:S01]  /*45a0*/  UMOV UR7, UR38 ;  /* 0x0000002600077c82 */ /* 0x000fe20008000000 */
[----:B------:R-:W-:Y:S08]  /*45b0*/  BRA.U !UP0, `(.L_x_20) ;  /* 0xffffffe908687547 */ /* 0x000ff0000b83ffff */
[----:B------:R-:W-:Y:S01]  /*45c0*/  UISETP.GE.AND UP0, UPT, UR40, 0x1, UPT ;  /* 0x000000012800788c */ /* 0x000fe2000bf06270 */
[----:B------:R-:W-:-:S08]  /*45d0*/  IMAD.MOV.U32 R79, RZ, RZ, R78 ;  /* 0x000000ffff4f7224 */ /* 0x000fd000078e004e */
[----:B------:R-:W-:Y:S05]  /*45e0*/  BRA.U !UP0, `(.L_x_15) ;  /* 0x0000000108147547 */ /* 0x000fea000b800000 */
[----:B------:R-:W-:-:S06]  /*45f0*/  USHF.L.U32 UR4, UR31, 0x1f, URZ ;  /* 0x0000001f1f047899 */ /* 0x000fcc00080006ff */
[----:B------:R-:W-:-:S04]  /*4600*/  IMAD.U32 R4, RZ, RZ, UR4 ;  /* 0x00000004ff047e24 */ /* 0x000fc8000f8e00ff */
[----:B------:R-:W0:Y:S02]  /*4610*/  SYNCS.PHASECHK.TRANS64.TRYWAIT P0, [UR50], R4 ;  /* 0x00000004ff0075a7 */ /* 0x000e240008001132 */
[----:B0-----:R-:W-:Y:S05]  /*4620*/  @!P0 BRA `(.L_x_21) ;  /* 0x00000018002c8947 */ /* 0x001fea0003800000 */
.L_x_27:
[----:B------:R-:W-:-:S07]  /*4630*/  MOV R79, R78 ;  /* 0x0000004e004f7202 */ /* 0x000fce0000000f00 */
.L_x_15:
[----:B------:R-:W-:Y:S01]  /*4640*/  BAR.SYNC.DEFER_BLOCKING 0x0 ;  /* 0x0000000000007b1d */ /* 0x000fe20000010000 */
[----:B------:R-:W-:Y:S01]  /*4650*/  FSETP.GEU.AND P1, PT, R68, 1.175494350822287508e-38, PT ;  /* 0x008000004400780b */ /* 0x000fe20003f2e000 */
[----:B-1----:R-:W-:-:S03]  /*4660*/  IMAD.MOV.U32 R6, RZ, RZ, 0x3dc6b27f ;  /* 0x3dc6b27fff067424 */ /* 0x002fc600078e00ff */
[----:B------:R-:W-:Y:S01]  /*4670*/  FSEL R41, RZ, -23, P1 ;  /* 0xc1b80000ff297808 */ /* 0x000fe20000800000 */
[----:B------:R-:W0:Y:S02]  /*4680*/  LDCU.64 UR4, c[0x0][0x3e0] ;  /* 0x00007c00ff0477ac */ /* 0x000e240008000a00 */
[----:B------:R-:W1:Y:S01]  /*4690*/  LDC.64 R46, c[0x0][0x398] ;  /* 0x0000e600ff2e7b82 */ /* 0x000e620000000a00 */
[----:B------:R-:W2:Y:S07]  /*46a0*/  @!P6 SYNCS.CCTL.IV [UR12+0x7000] ;  /* 0x00700000ff00e9b1 */ /* 0x000eae000800000c */
[----:B--2---:R-:W-:Y:S01]  /*46b0*/  BAR.SYNC.DEFER_BLOCKING 0x0 ;  /* 0x0000000000007b1d */ /* 0x004fe20000010000 */
[----:B0-----:R-:W-:-:S04]  /*46c0*/  UIMAD UR4, UR11, UR4, URZ ;  /* 0x000000040b0472a4 */ /* 0x001fc8000f8e02ff */
[----:B------:R-:W-:Y:S01]  /*46d0*/  USHF.L.U32 UR6, UR4, 0x1, URZ ;  /* 0x0000000104067899 */ /* 0x000fe200080006ff */
[----:B------:R-:W0:Y:S02]  /*46e0*/  @!P6 SYNCS.CCTL.IV [UR12+0x7008] ;  /* 0x00700800ff00e9b1 */ /* 0x000e24000800000c */
[----:B0-----:R0:W-:Y:S01]  /*46f0*/  STSM.16.M88 [R39], R68 ;  /* 0x0000004427007844 */ /* 0x0011e20000000000 */
[----:B------:R-:W-:Y:S01]  /*4700*/  BAR.SYNC.DEFER_BLOCKING 0x0 ;  /* 0x0000000000007b1d */ /* 0x000fe20000010000 */
[----:B0-----:R-:W-:-:S04]  /*4710*/  @!P1 FMUL R68, R68, 8388608 ;  /* 0x4b00000044449820 */ /* 0x001fc80000400000 */
[C---:B------:R-:W-:Y:S01]  /*4720*/  VIADD R4, R68.reuse, 0xc0cafb0d ;  /* 0xc0cafb0d44047836 */ /* 0x040fe20000000000 */
[C---:B------:R-:W-:Y:S02]  /*4730*/  ISETP.GE.U32.AND P1, PT, R68.reuse, 0x7f800000, PT ;  /* 0x7f8000004400780c */ /* 0x040fe40003f26070 */
[----:B------:R-:W-:Y:S02]  /*4740*/  FSETP.NEU.AND P2, PT, R68, RZ, PT ;  /* 0x000000ff4400720b */ /* 0x000fe40003f4d000 */
[----:B------:R-:W-:-:S05]  /*4750*/  LOP3.LUT R42, R4, 0xff800000, RZ, 0xc0, !PT ;  /* 0xff800000042a7812 */ /* 0x000fca00078ec0ff */
[----:B------:R-:W-:Y:S01]  /*4760*/  IMAD.IADD R4, R68, 0x1, -R42 ;  /* 0x0000000144047824 */ /* 0x000fe200078e0a2a */
[----:B------:R-:W-:Y:S01]  /*4770*/  I2FP.F32.S32 R42, R42 ;  /* 0x0000002a002a7245 */ /* 0x000fe20000201400 */
[----:B------:R-:W0:Y:S02]  /*4780*/  LDSM.16.M88 R40, [R38+UR12] ;  /* 0x0000000c2628783b */ /* 0x000e240008000000 */
[----:B------:R-:W-:Y:S02]  /*4790*/  FADD R43, R4, -1 ;  /* 0xbf800000042b7421 */ /* 0x000fe40000000000 */
[----:B------:R-:W-:Y:S01]  /*47a0*/  FFMA.FTZ R41, R42, 1.1920928955078125e-07, R41 ;  /* 0x340000002a297823 */ /* 0x000fe20000010029 */
[----:B------:R-:W-:Y:S01]  /*47b0*/  LEA R42, R37, UR12, 0x5 ;  /* 0x0000000c252a7c11 */ /* 0x000fe2000f8e28ff */
[----:B------:R-:W-:-:S04]  /*47c0*/  FFMA.FTZ R4, R43, R6, -0.16845393180847167969 ;  /* 0xbe2c7f302b047423 */ /* 0x000fc80000010006 */
[----:B------:R-:W-:-:S04]  /*47d0*/  FFMA.FTZ R4, R43, R4, 0.1716887056827545166 ;  /* 0x3e2fcf2a2b047423 */ /* 0x000fc80000010004 */
[----:B------:R-:W-:-:S04]  /*47e0*/  FFMA.FTZ R4, R43, R4, -0.17900948226451873779 ;  /* 0xbe374e432b047423 */ /* 0x000fc80000010004 */
[----:B------:R-:W-:-:S04]  /*47f0*/  FFMA.FTZ R4, R43, R4, 0.20512372255325317383 ;  /* 0x3e520bf42b047423 */ /* 0x000fc80000010004 */
[----:B------:R-:W-:-:S04]  /*4800*/  FFMA.FTZ R4, R43, R4, -0.24046532809734344482 ;  /* 0xbe763c8b2b047423 */ /* 0x000fc80000010004 */
[C---:B------:R-:W-:Y:S02]  /*4810*/  FFMA.FTZ R44, R43.reuse, R4, 0.28857114911079406738 ;  /* 0x3e93bf992b2c7423 */ /* 0x040fe40000010004 */
[----:B------:R-:W2:Y:S01]  /*4820*/  LDTM.x32 R4, tmem[UR14] ;  /* 0x0000000e000479ee */ /* 0x000ea200082c0000 */
[----:B------:R-:W-:Y:S01]  /*4830*/  NOP ;  /* 0x0000000000007918 */ /* 0x000fe20000000000 */
[----:B------:R-:W-:-:S04]  /*4840*/  FFMA.FTZ R44, R43, R44, -0.36067417263984680176 ;  /* 0xbeb8aa492b2c7423 */ /* 0x000fc8000001002c */
[----:B------:R-:W-:-:S04]  /*4850*/  FFMA.FTZ R44, R43, R44, 0.48089820146560668945 ;  /* 0x3ef6384a2b2c7423 */ /* 0x000fc8000001002c */
[C---:B------:R-:W-:Y:S01]  /*4860*/  FFMA.FTZ R44, R43.reuse, R44, -0.72134751081466674805 ;  /* 0xbf38aa3b2b2c7423 */ /* 0x040fe2000001002c */
[----:B--2---:R-:W-:Y:S01]  /*4870*/  BAR.SYNC.DEFER_BLOCKING 0x0 ;  /* 0x0000000000007b1d */ /* 0x004fe20000010000 */
[C---:B0-----:R-:W-:Y:S02]  /*4880*/  FSETP.GT.AND P0, PT, |R40|.reuse, 8.50705917302346158658e+37, PT ;  /* 0x7e8000002800780b */ /* 0x041fe40003f04200 */
[----:B------:R-:W-:Y:S01]  /*4890*/  FMUL R44, R43, R44 ;  /* 0x0000002c2b2c7220 */ /* 0x000fe20000400000 */
[----:B------:R-:W-:-:S03]  /*48a0*/  FSETP.GEU.AND P3, PT, |R40|, 1.175494350822287508e-38, PT ;  /* 0x008000002800780b */ /* 0x000fc60003f6e200 */
[----:B------:R-:W-:-:S04]  /*48b0*/  FMUL R44, R43, R44 ;  /* 0x0000002c2b2c7220 */ /* 0x000fc80000400000 */
[----:B------:R-:W-:Y:S01]  /*48c0*/  FFMA.FTZ R44, R43, 1.4426950216293334961, R44 ;  /* 0x3fb8aa3b2b2c7823 */ /* 0x000fe2000001002c */
[----:B------:R-:W-:Y:S02]  /*48d0*/  LOP3.LUT R43, R2, 0x7f, RZ, 0xc0, !PT ;  /* 0x0000007f022b7812 */ /* 0x000fe400078ec0ff */
[----:B------:R-:W-:Y:S01]  /*48e0*/  @P0 FMUL R40, R40, 0.25 ;  /* 0x3e80000028280820 */ /* 0x000fe20000400000 */
[----:B------:R-:W-:Y:S01]  /*48f0*/  @P0 FMUL R5, R5, 0.25 ;  /* 0x3e80000005050820 */ /* 0x000fe20000400000 */
[----:B------:R-:W-:Y:S01]  /*4900*/  @P0 FMUL R6, R6, 0.25 ;  /* 0x3e80000006060820 */ /* 0x000fe20000400000 */
[----:B------:R-:W-:Y:S01]  /*4910*/  @P0 FMUL R7, R7, 0.25 ;  /* 0x3e80000007070820 */ /* 0x000fe20000400000 */
[----:B------:R-:W-:Y:S01]  /*4920*/  @!P3 FMUL R40, R40, 16777216 ;  /* 0x4b8000002828b820 */ /* 0x000fe20000400000 */
[----:B------:R-:W-:Y:S01]  /*4930*/  @P0 FMUL R8, R8, 0.25 ;  /* 0x3e80000008080820 */ /* 0x000fe20000400000 */
[----:B------:R-:W-:Y:S01]  /*4940*/  @P0 FMUL R10, R10, 0.25 ;  /* 0x3e8000000a0a0820 */ /* 0x000fe20000400000 */
[----:B------:R-:W-:Y:S01]  /*4950*/  @!P3 FMUL R5, R5, 16777216 ;  /* 0x4b8000000505b820 */ /* 0x000fe20000400000 */
[----:B------:R-:W-:Y:S01]  /*4960*/  @!P3 FMUL R6, R6, 16777216 ;  /* 0x4b8000000606b820 */ /* 0x000fe20000400000 */
[----:B------:R-:W-:Y:S01]  /*4970*/  @!P3 FMUL R7, R7, 16777216 ;  /* 0x4b8000000707b820 */ /* 0x000fe20000400000 */
[----:B------:R-:W0:Y:S01]  /*4980*/  MUFU.RCP R40, R40 ;  /* 0x0000002800287308 */ /* 0x000e220000001000 */
[----:B------:R-:W-:Y:S01]  /*4990*/  @!P3 FMUL R8, R8, 16777216 ;  /* 0x4b8000000808b820 */ /* 0x000fe20000400000 */
[----:B------:R-:W-:Y:S01]  /*49a0*/  @!P3 FMUL R10, R10, 16777216 ;  /* 0x4b8000000a0ab820 */ /* 0x000fe20000400000 */
[----:B------:R-:W-:Y:S01]  /*49b0*/  @P0 FMUL R9, R9, 0.25 ;  /* 0x3e80000009090820 */ /* 0x000fe20000400000 */
        /* <DEDUP_REMOVED lines=10> */
[----:B------:R-:W-:Y:S01]  /*4a60*/  @!P3 FMUL R9, R9, 16777216 ;  /* 0x4b8000000909b820 */ /* 0x000fe20000400000 */
[----:B------:R-:W-:Y:S01]  /*4a70*/  @!P3 FMUL R11, R11, 16777216 ;  /* 0x4b8000000b0bb820 */ /* 0x000fe20000400000 */
[----:B------:R-:W-:Y:S01]  /*4a80*/  @!P3 FMUL R12, R12, 16777216 ;  /* 0x4b8000000c0cb820 */ /* 0x000fe20000400000 */
[C---:B0-----:R-:W-:Y:S01]  /*4a90*/  FMUL R5, R40.reuse, R5 ;  /* 0x0000000528057220 */ /* 0x041fe20000400000 */
[C---:B------:R-:W-:Y:S01]  /*4aa0*/  FMUL R37, R40.reuse, R6 ;  /* 0x0000000628257220 */ /* 0x040fe20000400000 */
[C---:B------:R-:W-:Y:S01]  /*4ab0*/  FMUL R2, R40.reuse, R7 ;  /* 0x0000000728027220 */ /* 0x040fe20000400000 */
[C---:B------:R-:W-:Y:S01]  /*4ac0*/  FMUL R6, R40.reuse, R8 ;  /* 0x0000000828067220 */ /* 0x040fe20000400000 */
[----:B------:R-:W-:Y:S01]  /*4ad0*/  FMUL R7, R40, R10 ;  /* 0x0000000a28077220 */ /* 0x000fe20000400000 */
[----:B------:R-:W-:Y:S01]  /*4ae0*/  @!P3 FMUL R13, R13, 16777216 ;  /* 0x4b8000000d0db820 */ /* 0x000fe20000400000 */
[----:B------:R-:W-:Y:S01]  /*4af0*/  @!P3 FMUL R14, R14, 16777216 ;  /* 0x4b8000000e0eb820 */ /* 0x000fe20000400000 */
[----:B------:R-:W-:Y:S01]  /*4b00*/  @!P3 FMUL R4, R4, 16777216 ;  /* 0x4b8000000404b820 */ /* 0x000fe20000400000 */
[----:B------:R-:W-:Y:S01]  /*4b10*/  F2FP.BF16.F32.PACK_AB R8, R2, R5 ;  /* 0x000000050208723e */ /* 0x000fe200000010ff */
[----:B------:R-:W-:Y:S01]  /*4b20*/  @!P3 FMUL R15, R15, 16777216 ;  /* 0x4b8000000f0fb820 */ /* 0x000fe20000400000 */
[----:B------:R-:W-:Y:S01]  /*4b30*/  @!P3 FMUL R16, R16, 16777216 ;  /* 0x4b8000001010b820 */ /* 0x000fe20000400000 */
[----:B------:R-:W-:Y:S01]  /*4b40*/  @!P3 FMUL R17, R17, 16777216 ;  /* 0x4b8000001111b820 */ /* 0x000fe20000400000 */
[----:B------:R-:W-:Y:S01]  /*4b50*/  @!P3 FMUL R18, R18, 16777216 ;  /* 0x4b8000001212b820 */ /* 0x000fe20000400000 */
[----:B------:R-:W-:Y:S01]  /*4b60*/  @!P3 FMUL R19, R19, 16777216 ;  /* 0x4b8000001313b820 */ /* 0x000fe20000400000 */
[----:B------:R-:W-:Y:S01]  /*4b70*/  F2FP.BF16.F32.PACK_AB R5, R7, R6 ;  /* 0x000000060705723e */ /* 0x000fe200000010ff */
[C---:B------:R-:W-:Y:S01]  /*4b80*/  FMUL R9, R40.reuse, R9 ;  /* 0x0000000928097220 */ /* 0x040fe20000400000 */
[C---:B------:R-:W-:Y:S01]  /*4b90*/  FMUL R6, R40.reuse, R11 ;  /* 0x0000000b28067220 */ /* 0x040fe20000400000 */
[C---:B------:R-:W-:Y:S01]  /*4ba0*/  FMUL R12, R40.reuse, R12 ;  /* 0x0000000c280c7220 */ /* 0x040fe20000400000 */
[C---:B------:R-:W-:Y:S01]  /*4bb0*/  FMUL R10, R40.reuse, R13 ;  /* 0x0000000d280a7220 */ /* 0x040fe20000400000 */
[C---:B------:R-:W-:Y:S01]  /*4bc0*/  FMUL R7, R40.reuse, R14 ;  /* 0x0000000e28077220 */ /* 0x040fe20000400000 */
[C---:B------:R-:W-:Y:S01]  /*4bd0*/  FMUL R4, R40.reuse, R4 ;  /* 0x0000000428047220 */ /* 0x040fe20000400000 */
[----:B------:R-:W0:Y:S01]  /*4be0*/  LDC R2, c[0x0][0x3e8] ;  /* 0x0000fa00ff027b82 */ /* 0x000e220000000800 */
[C---:B------:R-:W-:Y:S01]  /*4bf0*/  FMUL R15, R40.reuse, R15 ;  /* 0x0000000f280f7220 */ /* 0x040fe20000400000 */
[C---:B------:R-:W-:Y:S01]  /*4c00*/  FMUL R16, R40.reuse, R16 ;  /* 0x0000001028107220 */ /* 0x040fe20000400000 */
[C---:B------:R-:W-:Y:S01]  /*4c10*/  FMUL R11, R40.reuse, R17 ;  /* 0x00000011280b7220 */ /* 0x040fe20000400000 */
[C---:B------:R-:W-:Y:S01]  /*4c20*/  FMUL R13, R40.reuse, R18 ;  /* 0x00000012280d7220 */ /* 0x040fe20000400000 */
[----:B------:R-:W-:Y:S01]  /*4c30*/  FMUL R14, R40, R19 ;  /* 0x00000013280e7220 */ /* 0x000fe20000400000 */
[----:B------:R-:W-:Y:S01]  /*4c40*/  F2FP.BF16.F32.PACK_AB R9, R6, R9 ;  /* 0x000000090609723e */ /* 0x000fe200000010ff */
[----:B------:R-:W-:Y:S01]  /*4c50*/  IMAD R43, R43, 0x10, R42 ;  /* 0x000000102b2b7824 */ /* 0x000fe200078e022a */
[----:B------:R-:W-:Y:S01]  /*4c60*/  F2FP.BF16.F32.PACK_AB R6, R7, R12 ;  /* 0x0000000c0706723e */ /* 0x000fe200000010ff */
[----:B------:R-:W-:Y:S01]  /*4c70*/  FADD R41, R41, R44 ;  /* 0x0000002c29297221 */ /* 0x000fe20000000000 */
[----:B------:R-:W-:Y:S01]  /*4c80*/  F2FP.BF16.F32.PACK_AB R4, R37, R4 ;  /* 0x000000042504723e */ /* 0x000fe200000010ff */
[----:B------:R-:W-:Y:S01]  /*4c90*/  @P0 FMUL R21, R21, 0.25 ;  /* 0x3e80000015150820 */ /* 0x000fe20000400000 */
[----:B------:R-:W-:Y:S01]  /*4ca0*/  F2FP.BF16.F32.PACK_AB R10, R15, R10 ;  /* 0x0000000a0f0a723e */ /* 0x000fe200000010ff */
[----:B------:R-:W-:Y:S01]  /*4cb0*/  @P0 FMUL R23, R23, 0.25 ;  /* 0x3e80000017170820 */ /* 0x000fe20000400000 */
[----:B------:R-:W-:Y:S01]  /*4cc0*/  F2FP.BF16.F32.PACK_AB R7, R13, R16 ;  /* 0x000000100d07723e */ /* 0x000fe200000010ff */
[----:B------:R-:W-:Y:S01]  /*4cd0*/  @P1 IMAD.MOV.U32 R13, RZ, RZ, 0x7f800000 ;  /* 0x7f800000ff0d1424 */ /* 0x000fe200078e00ff */
[----:B------:R-:W-:Y:S01]  /*4ce0*/  F2FP.BF16.F32.PACK_AB R11, R14, R11 ;  /* 0x0000000b0e0b723e */ /* 0x000fe200000010ff */
[----:B------:R-:W-:Y:S01]  /*4cf0*/  @P0 FMUL R20, R20, 0.25 ;  /* 0x3e80000014140820 */ /* 0x000fe20000400000 */
[----:B------:R-:W-:Y:S01]  /*4d00*/  @P0 FMUL R22, R22, 0.25 ;  /* 0x3e80000016160820 */ /* 0x000fe20000400000 */
[----:B------:R2:W-:Y:S01]  /*4d10*/  STS.128 [R43], R4 ;  /* 0x000000042b007388 */ /* 0x0005e20000000c00 */
[----:B------:R-:W-:Y:S01]  /*4d20*/  @P1 FFMA.FTZ R41, R68, R13, +INF ;  /* 0x7f80000044291423 */ /* 0x000fe2000001000d */
[----:B------:R-:W-:-:S02]  /*4d30*/  IMAD R13, R36, UR5, RZ ;  /* 0x00000005240d7c24 */ /* 0x000fc4000f8e02ff */
[----:B------:R-:W-:Y:S01]  /*4d40*/  @P0 FMUL R24, R24, 0.25 ;  /* 0x3e80000018180820 */ /* 0x000fe20000400000 */
[----:B------:R-:W-:Y:S01]  /*4d50*/  STS.128 [R43+0x800], R8 ;  /* 0x000800082b007388 */ /* 0x000fe20000000c00 */
[----:B------:R-:W-:Y:S01]  /*4d60*/  @P0 FMUL R26, R26, 0.25 ;  /* 0x3e8000001a1a0820 */ /* 0x000fe20000400000 */
[----:B0-----:R-:W-:Y:S02]  /*4d70*/  IMAD R18, R3, R2, RZ ;  /* 0x0000000203127224 */ /* 0x001fe400078e02ff */
[----:B------:R-:W-:Y:S01]  /*4d80*/  @!P3 FMUL R21, R21, 16777216 ;  /* 0x4b8000001515b820 */ /* 0x000fe20000400000 */
[----:B------:R-:W-:Y:S01]  /*4d90*/  @!P3 FMUL R23, R23, 16777216 ;  /* 0x4b8000001717b820 */ /* 0x000fe20000400000 */
[----:B------:R-:W-:Y:S02]  /*4da0*/  IMAD.SHL.U32 R3, R13, 0x2, RZ ;  /* 0x000000020d037824 */ /* 0x000fe400078e00ff */
[----:B------:R-:W-:Y:S01]  /*4db0*/  @!P3 FMUL R20, R20, 16777216 ;  /* 0x4b8000001414b820 */ /* 0x000fe20000400000 */
[----:B------:R-:W-:Y:S01]  /*4dc0*/  @!P3 FMUL R22, R22, 16777216 ;  /* 0x4b8000001616b820 */ /* 0x000fe20000400000 */
[----:B------:R-:W-:Y:S01]  /*4dd0*/  @!P3 FMUL R24, R24, 16777216 ;  /* 0x4b8000001818b820 */ /* 0x000fe20000400000 */
[----:B------:R-:W-:Y:S01]  /*4de0*/  @!P3 FMUL R26, R26, 16777216 ;  /* 0x4b8000001a1ab820 */ /* 0x000fe20000400000 */
[----:B------:R-:W-:Y:S01]  /*4df0*/  UIMAD.WIDE UR4, UR4, 0x2, URZ ;  /* 0x00000002040478a5 */ /* 0x000fe2000f8e02ff */
[C---:B------:R-:W-:Y:S01]  /*4e00*/  FMUL R21, R40.reuse, R21 ;  /* 0x0000001528157220 */ /* 0x040fe20000400000 */
[----:B--2---:R-:W-:Y:S01]  /*4e10*/  FMUL R6, R40, R23 ;  /* 0x0000001728067220 */ /* 0x004fe20000400000 */
        /* <DEDUP_REMOVED lines=10> */
[C---:B------:R-:W-:Y:S01]  /*4ec0*/  FMUL R20, R40.reuse, R20 ;  /* 0x0000001428147220 */ /* 0x040fe20000400000 */
[C---:B------:R-:W-:Y:S01]  /*4ed0*/  FMUL R5, R40.reuse, R22 ;  /* 0x0000001628057220 */ /* 0x040fe20000400000 */
[C---:B------:R-:W-:Y:S01]  /*4ee0*/  FMUL R7, R40.reuse, R24 ;  /* 0x0000001828077220 */ /* 0x040fe20000400000 */
[----:B------:R-:W-:Y:S01]  /*4ef0*/  FMUL R26, R40, R26 ;  /* 0x0000001a281a7220 */ /* 0x000fe20000400000 */
[----:B------:R-:W-:Y:S01]  /*4f00*/  IMAD.HI R4, R13, 0x2, RZ ;  /* 0x000000020d047827 */ /* 0x000fe200078e02ff */
[----:B------:R-:W-:Y:S01]  /*4f10*/  LEA R12, R0, UR12, 0x4 ;  /* 0x0000000c000c7c11 */ /* 0x000fe2000f8e20ff */
[----:B------:R-:W-:Y:S01]  /*4f20*/  BAR.SYNC.DEFER_BLOCKING 0x0 ;  /* 0x0000000000007b1d */ /* 0x000fe20000010000 */
[----:B-1----:R-:W-:Y:S01]  /*4f30*/  IADD3 R3, P0, P1, R3, UR6, R46 ;  /* 0x0000000603037c10 */ /* 0x002fe2000f91e02e */
[----:B------:R-:W-:Y:S01]  /*4f40*/  @!P3 FMUL R30, R30, 16777216 ;  /* 0x4b8000001e1eb820 */ /* 0x000fe20000400000 */
[----:B------:R-:W-:Y:S01]  /*4f50*/  F2FP.BF16.F32.PACK_AB R24, R6, R21 ;  /* 0x000000150618723e */ /* 0x000fe200000010ff */
[----:B------:R-:W-:Y:S01]  /*4f60*/  @!P3 FMUL R27, R27, 16777216 ;  /* 0x4b8000001b1bb820 */ /* 0x000fe20000400000 */
[----:B------:R-:W-:Y:S01]  /*4f70*/  IADD3.X R13, PT, PT, R4, UR5, R47, P0, P1 ;  /* 0x00000005040d7c10 */ /* 0x000fe200087e242f */
[----:B------:R-:W-:Y:S01]  /*4f80*/  @!P3 FMUL R28, R28, 16777216 ;  /* 0x4b8000001c1cb820 */ /* 0x000fe20000400000 */
[----:B------:R-:W-:Y:S01]  /*4f90*/  F2FP.BF16.F32.PACK_AB R20, R5, R20 ;  /* 0x000000140514723e */ /* 0x000fe200000010ff */
[----:B------:R-:W-:Y:S01]  /*4fa0*/  FMUL R15, R40, R30 ;  /* 0x0000001e280f7220 */ /* 0x000fe20000400000 */
[----:B------:R-:W-:Y:S01]  /*4fb0*/  F2FP.BF16.F32.PACK_AB R21, R26, R7 ;  /* 0x000000071a15723e */ /* 0x000fe200000010ff */
[----:B------:R-:W-:Y:S01]  /*4fc0*/  @!P3 FMUL R25, R25, 16777216 ;  /* 0x4b8000001919b820 */ /* 0x000fe20000400000 */
[----:B------:R-:W-:Y:S01]  /*4fd0*/  @!P3 FMUL R29, R29, 16777216 ;  /* 0x4b8000001d1db820 */ /* 0x000fe20000400000 */
[----:B------:R-:W-:Y:S01]  /*4fe0*/  @!P3 FMUL R31, R31, 16777216 ;  /* 0x4b8000001f1fb820 */ /* 0x000fe20000400000 */
[----:B------:R-:W-:Y:S01]  /*4ff0*/  @!P3 FMUL R32, R32, 16777216 ;  /* 0x4b8000002020b820 */ /* 0x000fe20000400000 */
[----:B------:R-:W-:Y:S01]  /*5000*/  @!P3 FMUL R33, R33, 16777216 ;  /* 0x4b8000002121b820 */ /* 0x000fe20000400000 */
[----:B------:R-:W-:Y:S01]  /*5010*/  @!P3 FMUL R34, R34, 16777216 ;  /* 0x4b8000002222b820 */ /* 0x000fe20000400000 */
[----:B------:R-:W-:Y:S01]  /*5020*/  @!P3 FMUL R35, R35, 16777216 ;  /* 0x4b8000002323b820 */ /* 0x000fe20000400000 */
[----:B------:R-:W-:Y:S01]  /*5030*/  LEA R30, R2, R18, 0x1 ;  /* 0x00000012021e7211 */ /* 0x000fe200078e08ff */
[C---:B------:R-:W-:Y:S01]  /*5040*/  FMUL R14, R40.reuse, R27 ;  /* 0x0000001b280e7220 */ /* 0x040fe20000400000 */
[C---:B------:R-:W-:Y:S01]  /*5050*/  FMUL R22, R40.reuse, R28 ;  /* 0x0000001c28167220 */ /* 0x040fe20000400000 */
[C---:B------:R-:W-:Y:S01]  /*5060*/  FMUL R25, R40.reuse, R25 ;  /* 0x0000001928197220 */ /* 0x040fe20000400000 */
[C---:B------:R-:W-:Y:S01]  /*5070*/  FMUL R29, R40.reuse, R29 ;  /* 0x0000001d281d7220 */ /* 0x040fe20000400000 */
[C---:B------:R-:W-:Y:S01]  /*5080*/  FMUL R28, R40.reuse, R31 ;  /* 0x0000001f281c7220 */ /* 0x040fe20000400000 */
[C---:B------:R-:W-:Y:S01]  /*5090*/  FMUL R23, R40.reuse, R32 ;  /* 0x0000002028177220 */ /* 0x040fe20000400000 */
[----:B------:R-:W0:Y:S01]  /*50a0*/  LDS.128 R8, [R12] ;  /* 0x000000000c087984 */ /* 0x000e220000000c00 */
[C---:B------:R-:W-:Y:S01]  /*50b0*/  FMUL R27, R40.reuse, R33 ;  /* 0x00000021281b7220 */ /* 0x040fe20000400000 */
[C---:B------:R-:W-:Y:S01]  /*50c0*/  FMUL R42, R40.reuse, R34 ;  /* 0x00000022282a7220 */ /* 0x040fe20000400000 */
[----:B------:R-:W-:Y:S01]  /*50d0*/  FMUL R44, R40, R35 ;  /* 0x00000023282c7220 */ /* 0x000fe20000400000 */
[----:B------:R-:W-:Y:S01]  /*50e0*/  LDS.128 R4, [R12+0x1000] ;  /* 0x001000000c047984 */ /* 0x000fe20000000c00 */
[----:B------:R-:W-:Y:S01]  /*50f0*/  IMAD R32, R2, 0x2, R30 ;  /* 0x0000000202207824 */ /* 0x000fe200078e021e */
[----:B------:R-:W-:Y:S01]  /*5100*/  F2FP.BF16.F32.PACK_AB R25, R14, R25 ;  /* 0x000000190e19723e */ /* 0x000fe200000010ff */
[----:B------:R-:W1:Y:S01]  /*5110*/  LDCU UR4, c[0x0][0x3ec] ;  /* 0x00007d80ff0477ac */ /* 0x000e620008000800 */
[----:B------:R-:W-:Y:S01]  /*5120*/  F2FP.BF16.F32.PACK_AB R22, R15, R22 ;  /* 0x000000160f16723e */ /* 0x000fe200000010ff */
[----:B------:R-:W-:Y:S01]  /*5130*/  IMAD R34, R2, 0x2, R32 ;  /* 0x0000000202227824 */ /* 0x000fe200078e0220 */
[----:B------:R-:W-:-:S02]  /*5140*/  F2FP.BF16.F32.PACK_AB R26, R28, R29 ;  /* 0x0000001d1c1a723e */ /* 0x000fc400000010ff */
[----:B------:R-:W-:Y:S01]  /*5150*/  F2FP.BF16.F32.PACK_AB R23, R42, R23 ;  /* 0x000000172a17723e */ /* 0x000fe200000010ff */
[----:B------:R-:W-:Y:S01]  /*5160*/  BAR.SYNC.DEFER_BLOCKING 0x0 ;  /* 0x0000000000007b1d */ /* 0x000fe20000010000 */
[----:B------:R-:W-:Y:S01]  /*5170*/  F2FP.BF16.F32.PACK_AB R27, R44, R27 ;  /* 0x0000001b2c1b723e */ /* 0x000fe200000010ff */
[----:B------:R-:W-:Y:S01]  /*5180*/  IMAD R40, R2, 0x2, R34 ;  /* 0x0000000202287824 */ /* 0x000fe200078e0222 */
[-C--:B------:R-:W-:Y:S02]  /*5190*/  LEA R14, P0, R18, R3.reuse, 0x1 ;  /* 0x00000003120e7211 */ /* 0x080fe400078008ff */
[----:B------:R-:W-:Y:S01]  /*51a0*/  LEA R28, P1, R32, R3, 0x1 ;  /* 0x00000003201c7211 */ /* 0x000fe200078208ff */
[----:B------:R-:W-:Y:S01]  /*51b0*/  IMAD R42, R2, 0x2, R40 ;  /* 0x00000002022a7824 */ /* 0x000fe200078e0228 */
[----:B------:R-:W-:Y:S02]  /*51c0*/  LEA.HI.X.SX32 R15, R18, R13, 0x1, P0 ;  /* 0x0000000d120f7211 */ /* 0x000fe400000f0eff */
[----:B------:R-:W-:Y:S01]  /*51d0*/  LEA R18, P0, R30, R3, 0x1 ;  /* 0x000000031e127211 */ /* 0x000fe200078008ff */
[----:B------:R-:W-:Y:S01]  /*51e0*/  IMAD R44, R2, 0x2, R42 ;  /* 0x00000002022c7824 */ /* 0x000fe200078e022a */
[-C--:B------:R-:W-:Y:S01]  /*51f0*/  LEA.HI.X.SX32 R29, R32, R13.reuse, 0x1, P1 ;  /* 0x0000000d201d7211 */ /* 0x080fe200008f0eff */
[----:B-1----:R-:W-:Y:S01]  /*5200*/  UIMAD UR4, UR11, UR4, URZ ;  /* 0x000000040b0472a4 */ /* 0x002fe2000f8e02ff */
[----:B------:R-:W-:-:S02]  /*5210*/  LEA.HI.X.SX32 R19, R30, R13, 0x1, P0 ;  /* 0x0000000d1e137211 */ /* 0x000fc400000f0eff */
[C---:B------:R-:W-:Y:S01]  /*5220*/  LEA R46, R2.reuse, R44, 0x1 ;  /* 0x0000002c022e7211 */ /* 0x040fe200078e08ff */
[----:B------:R-:W-:Y:S01]  /*5230*/  USHF.L.U32 UR6, UR4, 0x2, URZ ;  /* 0x0000000204067899 */ /* 0x000fe200080006ff */
[----:B------:R-:W-:Y:S01]  /*5240*/  FSEL R16, R41, -INF , P2 ;  /* 0xff80000029107808 */ /* 0x000fe20001000000 */
[----:B------:R-:W-:Y:S02]  /*5250*/  UIMAD.WIDE UR4, UR4, 0x4, URZ ;  /* 0x00000004040478a5 */ /* 0x000fe4000f8e02ff */
[----:B------:R-:W-:Y:S02]  /*5260*/  IMAD R48, R2, 0x2, R46 ;  /* 0x0000000202307824 */ /* 0x000fe400078e022e */
[----:B------:R-:W-:Y:S01]  /*5270*/  FFMA R16, R16, 0.69314718246459960938, R79 ;  /* 0x3f31721810107823 */ /* 0x000fe2000000004f */
[----:B------:R1:W-:Y:S01]  /*5280*/  STS.128 [R43], R20 ;  /* 0x000000142b007388 */ /* 0x0003e20000000c00 */
[----:B0-----:R-:W-:-:S03]  /*5290*/  PRMT R17, R9, 0x7632, R17 ;  /* 0x0000763209117816 */ /* 0x001fc60000000011 */
[----:B------:R0:W-:Y:S01]  /*52a0*/  STS.128 [R43+0x800], R24 ;  /* 0x000800182b007388 */ /* 0x0001e20000000c00 */
[----:B------:R-:W-:Y:S01]  /*52b0*/  BAR.SYNC.DEFER_BLOCKING 0x0 ;  /* 0x0000000000007b1d */ /* 0x000fe20000010000 */
[----:B-1----:R-:W-:Y:S01]  /*52c0*/  LEA R20, P0, R34, R3, 0x1 ;  /* 0x0000000322147211 */ /* 0x002fe200078008ff */
[----:B0-----:R-:W-:-:S03]  /*52d0*/  IMAD R24, R2, 0x2, R48 ;  /* 0x0000000202187824 */ /* 0x001fc600078e0230 */
[----:B------:R-:W-:Y:S01]  /*52e0*/  LEA.HI.X.SX32 R21, R34, R13, 0x1, P0 ;  /* 0x0000000d22157211 */ /* 0x000fe200000f0eff */
[----:B------:R-:W-:-:S04]  /*52f0*/  IMAD R32, R2, 0x2, R24 ;  /* 0x0000000202207824 */ /* 0x000fc800078e0218 */
[----:B------:R-:W-:Y:S01]  /*5300*/  IMAD R34, R2, 0x2, R32 ;  /* 0x0000000202227824 */ /* 0x000fe200078e0220 */
[----:B------:R0:W-:Y:S02]  /*5310*/  STG.E.U16 desc[UR32][R14.64], R8 ;  /* 0x000000080e007986 */ /* 0x0001e4000c101520 */
[----:B0-----:R-:W-:Y:S02]  /*5320*/  PRMT R15, R8, 0x7632, R15 ;  /* 0x00007632080f7816 */ /* 0x001fe4000000000f */
[----:B------:R-:W-:-:S03]  /*5330*/  LEA R14, P0, R40, R3, 0x1 ;  /* 0x00000003280e7211 */ /* 0x000fc600078008ff */
[----:B------:R0:W-:Y:S04]  /*5340*/  STG.E.U16 desc[UR32][R18.64], R15 ;  /* 0x0000000f12007986 */ /* 0x0001e8000c101520 */
[----:B------:R1:W-:Y:S04]  /*5350*/  STG.E.U16 desc[UR32][R28.64], R9 ;  /* 0x000000091c007986 */ /* 0x0003e8000c101520 */
[----:B------:R2:W-:Y:S01]  /*5360*/  STG.E.U16 desc[UR32][R20.64], R17 ;  /* 0x0000001114007986 */ /* 0x0005e2000c101520 */
[----:B0-----:R-:W-:Y:S01]  /*5370*/  LEA.HI.X.SX32 R15, R40, R13, 0x1, P0 ;  /* 0x0000000d280f7211 */ /* 0x001fe200000f0eff */
[----:B------:R-:W-:Y:S01]  /*5380*/  IMAD R40, R2, 0x2, R34 ;  /* 0x0000000202287824 */ /* 0x000fe200078e0222 */
[----:B------:R-:W-:-:S02]  /*5390*/  LEA R22, P0, R42, R3, 0x1 ;  /* 0x000000032a167211 */ /* 0x000fc400078008ff */
[----:B-1----:R-:W-:Y:S01]  /*53a0*/  PRMT R9, R10, 0x7632, R9 ;  /* 0x000076320a097816 */ /* 0x002fe20000000009 */
[----:B------:R0:W-:Y:S01]  /*53b0*/  STG.E.U16 desc[UR32][R14.64], R10 ;  /* 0x0000000a0e007986 */ /* 0x0001e2000c101520 */
[----:B------:R-:W-:Y:S02]  /*53c0*/  LEA.HI.X.SX32 R23, R42, R13, 0x1, P0 ;  /* 0x0000000d2a177211 */ /* 0x000fe400000f0eff */
[----:B------:R-:W-:Y:S02]  /*53d0*/  LEA R42, R2, R40, 0x1 ;  /* 0x00000028022a7211 */ /* 0x000fe400078e08ff */
[-C--:B------:R-:W-:Y:S01]  /*53e0*/  LEA R30, P0, R44, R3.reuse, 0x1 ;  /* 0x000000032c1e7211 */ /* 0x080fe200078008ff */
[----:B------:R1:W-:Y:S01]  /*53f0*/  STG.E.U16 desc[UR32][R22.64], R9 ;  /* 0x0000000916007986 */ /* 0x0003e2000c101520 */
[----:B--2---:R-:W-:Y:S01]  /*5400*/  LEA R20, P1, R24, R3, 0x1 ;  /* 0x0000000318147211 */ /* 0x004fe200078208ff */
[----:B------:R-:W-:Y:S01]  /*5410*/  IMAD R50, R2, 0x2, R42 ;  /* 0x0000000202327824 */ /* 0x000fe200078e022a */
[----:B------:R-:W-:-:S02]  /*5420*/  LEA.HI.X.SX32 R31, R44, R13, 0x1, P0 ;  /* 0x0000000d2c1f7211 */ /* 0x000fc400000f0eff */
[----:B------:R-:W-:Y:S01]  /*5430*/  LEA R8, P0, R46, R3, 0x1 ;  /* 0x000000032e087211 */ /* 0x000fe200078008ff */
[----:B------:R-:W-:Y:S01]  /*5440*/  IMAD R44, R2, 0x2, R50 ;  /* 0x00000002022c7824 */ /* 0x000fe200078e0232 */
[----:B------:R-:W-:Y:S01]  /*5450*/  LEA.HI.X.SX32 R21, R24, R13, 0x1, P1 ;  /* 0x0000000d18157211 */ /* 0x000fe200008f0eff */
[----:B------:R2:W-:Y:S01]  /*5460*/  STG.E.U16 desc[UR32][R30.64], R11 ;  /* 0x0000000b1e007986 */ /* 0x0005e2000c101520 */
[----:B------:R-:W-:Y:S02]  /*5470*/  LEA R24, P1, R34, R3, 0x1 ;  /* 0x0000000322187211 */ /* 0x000fe400078208ff */
[----:B0-----:R-:W-:Y:S02]  /*5480*/  PRMT R15, R11, 0x7632, R15 ;  /* 0x000076320b0f7816 */ /* 0x001fe4000000000f */
[-C--:B-1----:R-:W-:Y:S01]  /*5490*/  LEA.HI.X.SX32 R9, R46, R13.reuse, 0x1, P0 ;  /* 0x0000000d2e097211 */ /* 0x082fe200000f0eff */
[----:B------:R-:W-:Y:S01]  /*54a0*/  IMAD R46, R2, 0x2, R44 ;  /* 0x00000002022e7824 */ /* 0x000fe200078e022c */
[----:B------:R-:W-:-:S02]  /*54b0*/  LEA.HI.X.SX32 R25, R34, R13, 0x1, P1 ;  /* 0x0000000d22197211 */ /* 0x000fc400008f0eff */
[-C--:B------:R-:W-:Y:S01]  /*54c0*/  LEA R22, P2, R40, R3.reuse, 0x1 ;  /* 0x0000000328167211 */ /* 0x080fe200078408ff */
[----:B------:R-:W-:Y:S01]  /*54d0*/  IMAD R14, R2, 0x2, R46 ;  /* 0x00000002020e7824 */ /* 0x000fe200078e022e */
[-C--:B------:R-:W-:Y:S01]  /*54e0*/  LEA R18, P0, R48, R3.reuse, 0x1 ;  /* 0x0000000330127211 */ /* 0x080fe200078008ff */
[----:B------:R-:W-:Y:S01]  /*54f0*/  STG.E.U16 desc[UR32][R8.64], R15 ;  /* 0x0000000f08007986 */ /* 0x000fe2000c101520 */
[----:B--2---:R-:W-:Y:S01]  /*5500*/  LEA R30, P1, R50, R3, 0x1 ;  /* 0x00000003321e7211 */ /* 0x004fe200078208ff */
[----:B------:R-:W-:Y:S01]  /*5510*/  IMAD R52, R2, 0x2, R14 ;  /* 0x0000000202347824 */ /* 0x000fe200078e020e */
[-C--:B------:R-:W-:Y:S01]  /*5520*/  LEA.HI.X.SX32 R23, R40, R13.reuse, 0x1, P2 ;  /* 0x0000000d28177211 */ /* 0x080fe200010f0eff */
[----:B------:R-:W0:Y:S01]  /*5530*/  LDS.128 R8, [R12] ;  /* 0x000000000c087984 */ /* 0x000e220000000c00 */
[----:B------:R-:W-:Y:S02]  /*5540*/  LEA.HI.X.SX32 R31, R50, R13, 0x1, P1 ;  /* 0x0000000d321f7211 */ /* 0x000fe400008f0eff */
[----:B------:R-:W-:-:S02]  /*5550*/  LEA R54, R2, R52, 0x1 ;  /* 0x0000003402367211 */ /* 0x000fc400078e08ff */
[----:B------:R-:W-:Y:S02]  /*5560*/  LEA.HI.X.SX32 R19, R48, R13, 0x1, P0 ;  /* 0x0000000d30137211 */ /* 0x000fe400000f0eff */
[-C--:B------:R-:W-:Y:S01]  /*5570*/  LEA R40, P1, R14, R3.reuse, 0x1 ;  /* 0x000000030e287211 */ /* 0x080fe200078208ff */
[----:B------:R-:W-:Y:S01]  /*5580*/  IMAD R56, R2, 0x2, R54 ;  /* 0x0000000202387824 */ /* 0x000fe200078e0236 */
[----:B------:R-:W-:Y:S02]  /*5590*/  LEA R26, P0, R32, R3, 0x1 ;  /* 0x00000003201a7211 */ /* 0x000fe400078008ff */
[-C--:B------:R-:W-:Y:S01]  /*55a0*/  LEA.HI.X.SX32 R41, R14, R13.reuse, 0x1, P1 ;  /* 0x0000000d0e297211 */ /* 0x080fe200008f0eff */
[----:B------:R-:W-:Y:S01]  /*55b0*/  IMAD R58, R2, 0x2, R56 ;  /* 0x00000002023a7824 */ /* 0x000fe200078e0238 */
[----:B------:R-:W-:Y:S02]  /*55c0*/  LEA.HI.X.SX32 R27, R32, R13, 0x1, P0 ;  /* 0x0000000d201b7211 */ /* 0x000fe400000f0eff */
[-C--:B------:R-:W-:Y:S01]  /*55d0*/  LEA R28, P0, R42, R3.reuse, 0x1 ;  /* 0x000000032a1c7211 */ /* 0x080fe200078008ff */
[----:B------:R-:W-:Y:S01]  /*55e0*/  IMAD R60, R2, 0x2, R58 ;  /* 0x00000002023c7824 */ /* 0x000fe200078e023a */
[----:B------:R-:W-:-:S02]  /*55f0*/  LEA R32, P2, R44, R3, 0x1 ;  /* 0x000000032c207211 */ /* 0x000fc400078408ff */
[----:B------:R-:W-:Y:S01]  /*5600*/  LEA.HI.X.SX32 R29, R42, R13, 0x1, P0 ;  /* 0x0000000d2a1d7211 */ /* 0x000fe200000f0eff */
[----:B------:R-:W-:Y:S01]  /*5610*/  IMAD R62, R2, 0x2, R60 ;  /* 0x00000002023e7824 */ /* 0x000fe200078e023c */
[----:B------:R-:W-:Y:S02]  /*5620*/  LEA R34, P0, R46, R3, 0x1 ;  /* 0x000000032e227211 */ /* 0x000fe400078008ff */
[----:B------:R-:W-:Y:S01]  /*5630*/  LEA.HI.X.SX32 R33, R44, R13, 0x1, P2 ;  /* 0x0000000d2c217211 */ /* 0x000fe200010f0eff */
[----:B------:R-:W-:Y:S01]  /*5640*/  IMAD R64, R2, 0x2, R62 ;  /* 0x0000000202407824 */ /* 0x000fe200078e023e */
[----:B------:R-:W-:Y:S02]  /*5650*/  LEA R42, P2, R52, R3, 0x1 ;  /* 0x00000003342a7211 */ /* 0x000fe400078408ff */
[----:B------:R-:W-:Y:S02]  /*5660*/  LEA.HI.X.SX32 R35, R46, R13, 0x1, P0 ;  /* 0x0000000d2e237211 */ /* 0x000fe400000f0eff */
[----:B------:R-:W-:-:S02]  /*5670*/  LEA R14, R2, R64, 0x1 ;  /* 0x00000040020e7211 */ /* 0x000fc400078e08ff */
[----:B------:R-:W-:Y:S02]  /*5680*/  LEA R44, P0, R54, R3, 0x1 ;  /* 0x00000003362c7211 */ /* 0x000fe400078008ff */
[----:B------:R-:W-:Y:S01]  /*5690*/  LEA.HI.X.SX32 R43, R52, R13, 0x1, P2 ;  /* 0x0000000d342b7211 */ /* 0x000fe200010f0eff */
[----:B------:R-:W-:Y:S01]  /*56a0*/  IMAD R66, R2, 0x2, R14 ;  /* 0x0000000202427824 */ /* 0x000fe200078e020e */
[-C--:B------:R-:W-:Y:S02]  /*56b0*/  LEA R46, P1, R56, R3.reuse, 0x1 ;  /* 0x00000003382e7211 */ /* 0x080fe400078208ff */
[----:B------:R-:W-:Y:S01]  /*56c0*/  LEA R48, P2, R58, R3, 0x1 ;  /* 0x000000033a307211 */ /* 0x000fe200078408ff */
[----:B------:R-:W-:Y:S01]  /*56d0*/  IMAD R68, R2, 0x2, R66 ;  /* 0x0000000202447824 */ /* 0x000fe200078e0242 */
[----:B------:R-:W-:Y:S01]  /*56e0*/  LEA.HI.X.SX32 R45, R54, R13, 0x1, P0 ;  /* 0x0000000d362d7211 */ /* 0x000fe200000f0eff */
[----:B0-----:R0:W-:Y:S01]  /*56f0*/  STG.E.U16 desc[UR32][R18.64], R8 ;  /* 0x0000000812007986 */ /* 0x0011e2000c101520 */
[----:B------:R-:W-:Y:S01]  /*5700*/  LEA R50, P0, R60, R3, 0x1 ;  /* 0x000000033c327211 */ /* 0x000fe200078008ff */
[----:B------:R-:W-:Y:S01]  /*5710*/  IMAD R70, R2, 0x2, R68 ;  /* 0x0000000202467824 */ /* 0x000fe200078e0244 */
[----:B------:R-:W-:-:S02]  /*5720*/  LEA.HI.X.SX32 R47, R56, R13, 0x1, P1 ;  /* 0x0000000d382f7211 */ /* 0x000fc400008f0eff */
[----:B------:R-:W-:Y:S01]  /*5730*/  LEA.HI.X.SX32 R49, R58, R13, 0x1, P2 ;  /* 0x0000000d3a317211 */ /* 0x000fe200010f0eff */
[----:B------:R-:W-:Y:S01]  /*5740*/  IMAD R72, R2, 0x2, R70 ;  /* 0x0000000202487824 */ /* 0x000fe200078e0246 */
[-C--:B------:R-:W-:Y:S02]  /*5750*/  LEA R52, P1, R62, R3.reuse, 0x1 ;  /* 0x000000033e347211 */ /* 0x080fe400078208ff */
[----:B------:R-:W-:Y:S01]  /*5760*/  LEA R54, P2, R64, R3, 0x1 ;  /* 0x0000000340367211 */ /* 0x000fe200078408ff */
[----:B------:R-:W-:Y:S01]  /*5770*/  IMAD R74, R2, 0x2, R72 ;  /* 0x00000002024a7824 */ /* 0x000fe200078e0248 */
[----:B------:R-:W-:Y:S02]  /*5780*/  LEA.HI.X.SX32 R51, R60, R13, 0x1, P0 ;  /* 0x0000000d3c337211 */ /* 0x000fe400000f0eff */
[----:B------:R-:W-:Y:S02]  /*5790*/  LEA R56, P0, R14, R3, 0x1 ;  /* 0x000000030e387211 */ /* 0x000fe400078008ff */
[----:B------:R-:W-:-:S02]  /*57a0*/  LEA.HI.X.SX32 R53, R62, R13, 0x1, P1 ;  /* 0x0000000d3e357211 */ /* 0x000fc400008f0eff */
[----:B------:R-:W-:Y:S02]  /*57b0*/  LEA.HI.X.SX32 R55, R64, R13, 0x1, P2 ;  /* 0x0000000d40377211 */ /* 0x000fe400010f0eff */
[-C--:B------:R-:W-:Y:S02]  /*57c0*/  LEA R58, P1, R66, R3.reuse, 0x1 ;  /* 0x00000003423a7211 */ /* 0x080fe400078208ff */
[----:B------:R-:W-:Y:S02]  /*57d0*/  LEA R60, P2, R68, R3, 0x1 ;  /* 0x00000003443c7211 */ /* 0x000fe400078408ff */
[-C--:B------:R-:W-:Y:S02]  /*57e0*/  LEA.HI.X.SX32 R57, R14, R13.reuse, 0x1, P0 ;  /* 0x0000000d0e397211 */ /* 0x080fe400000f0eff */
[----:B------:R-:W-:Y:S02]  /*57f0*/  LEA R14, R2, R74, 0x1 ;  /* 0x0000004a020e7211 */ /* 0x000fe400078e08ff */
[----:B------:R-:W-:-:S02]  /*5800*/  LEA.HI.X.SX32 R59, R66, R13, 0x1, P1 ;  /* 0x0000000d423b7211 */ /* 0x000fc400008f0eff */
[----:B------:R-:W-:Y:S02]  /*5810*/  LEA.HI.X.SX32 R61, R68, R13, 0x1, P2 ;  /* 0x0000000d443d7211 */ /* 0x000fe400010f0eff */
[-C--:B------:R-:W-:Y:S02]  /*5820*/  LEA R2, P0, R70, R3.reuse, 0x1 ;  /* 0x0000000346027211 */ /* 0x080fe400078008ff */
[-C--:B------:R-:W-:Y:S02]  /*5830*/  LEA R62, P1, R72, R3.reuse, 0x1 ;  /* 0x00000003483e7211 */ /* 0x080fe400078208ff */
[-C--:B------:R-:W-:Y:S02]  /*5840*/  LEA R64, P2, R74, R3.reuse, 0x1 ;  /* 0x000000034a407211 */ /* 0x080fe400078408ff */
[----:B------:R-:W-:Y:S02]  /*5850*/  LEA R66, P3, R14, R3, 0x1 ;  /* 0x000000030e427211 */ /* 0x000fe400078608ff */
[----:B------:R-:W-:-:S02]  /*5860*/  LEA.HI.X.SX32 R3, R70, R13, 0x1, P0 ;  /* 0x0000000d46037211 */ /* 0x000fc400000f0eff */
[-C--:B------:R-:W-:Y:S02]  /*5870*/  LEA.HI.X.SX32 R63, R72, R13.reuse, 0x1, P1 ;  /* 0x0000000d483f7211 */ /* 0x080fe400008f0eff */
[-C--:B------:R-:W-:Y:S02]  /*5880*/  LEA.HI.X.SX32 R65, R74, R13.reuse, 0x1, P2 ;  /* 0x0000000d4a417211 */ /* 0x080fe400010f0eff */
[----:B------:R-:W-:Y:S02]  /*5890*/  LEA.HI.X.SX32 R67, R14, R13, 0x1, P3 ;  /* 0x0000000d0e437211 */ /* 0x000fe400018f0eff */
[----:B------:R-:W1:Y:S01]  /*58a0*/  LDS.128 R12, [R12+0x1000] ;  /* 0x001000000c0c7984 */ /* 0x000e620000000c00 */
[----:B------:R-:W-:Y:S02]  /*58b0*/  PRMT R17, R8, 0x7632, R17 ;  /* 0x0000763208117816 */ /* 0x000fe40000000011 */
[----:B0-----:R-:W-:Y:S02]  /*58c0*/  PRMT R19, R9, 0x7632, R19 ;  /* 0x0000763209137816 */ /* 0x001fe40000000013 */
[----:B------:R-:W-:Y:S01]  /*58d0*/  PRMT R8, R4, 0x7632, R8 ;  /* 0x0000763204087816 */ /* 0x000fe20000000008 */
[----:B------:R0:W-:Y:S01]  /*58e0*/  STG.E.U16 desc[UR32][R20.64], R17 ;  /* 0x0000001114007986 */ /* 0x0001e2000c101520 */
[----:B------:R-:W-:-:S03]  /*58f0*/  ISETP.GE.U32.AND P0, PT, R0, 0x80, PT ;  /* 0x000000800000780c */ /* 0x000fc60003f06070 */
[----:B------:R2:W-:Y:S04]  /*5900*/  STG.E.U16 desc[UR32][R26.64], R9 ;  /* 0x000000091a007986 */ /* 0x0005e8000c101520 */
[----:B------:R3:W-:Y:S01]  /*5910*/  STG.E.U16 desc[UR32][R24.64], R19 ;  /* 0x0000001318007986 */ /* 0x0007e2000c101520 */
[----:B0-----:R-:W-:-:S03]  /*5920*/  PRMT R21, R10, 0x7632, R21 ;  /* 0x000076320a157816 */ /* 0x001fc60000000015 */
[----:B------:R0:W-:Y:S01]  /*5930*/  STG.E.U16 desc[UR32][R22.64], R10 ;  /* 0x0000000a16007986 */ /* 0x0001e2000c101520 */
[----:B------:R-:W-:Y:S02]  /*5940*/  PRMT R17, R5, 0x7632, R17 ;  /* 0x0000763205117816 */ /* 0x000fe40000000011 */
[----:B--2---:R-:W-:Y:S01]  /*5950*/  PRMT R26, R7, 0x7632, R26 ;  /* 0x00007632071a7816 */ /* 0x004fe2000000001a */
[----:B------:R1:W-:Y:S01]  /*5960*/  STG.E.U16 desc[UR32][R28.64], R21 ;  /* 0x000000151c007986 */ /* 0x0003e2000c101520 */
[----:B---3--:R-:W-:-:S03]  /*5970*/  PRMT R24, R6, 0x7632, R24 ;  /* 0x0000763206187816 */ /* 0x008fc60000000018 */
[----:B------:R2:W-:Y:S01]  /*5980*/  STG.E.U16 desc[UR32][R30.64], R11 ;  /* 0x0000000b1e007986 */ /* 0x0005e2000c101520 */
[----:B0-----:R-:W-:-:S05]  /*5990*/  PRMT R23, R11, 0x7632, R23 ;  /* 0x000076320b177816 */ /* 0x001fca0000000017 */
[----:B------:R0:W-:Y:S04]  /*59a0*/  STG.E.U16 desc[UR32][R32.64], R23 ;  /* 0x0000001720007986 */ /* 0x0001e8000c101520 */
[----:B------:R-:W-:Y:S01]  /*59b0*/  STG.E.U16 desc[UR32][R34.64], R4 ;  /* 0x0000000422007986 */ /* 0x000fe2000c101520 */
[----:B-1----:R-:W-:Y:S02]  /*59c0*/  PRMT R28, R12, 0x7632, R28 ;  /* 0x000076320c1c7816 */ /* 0x002fe4000000001c */
[----:B--2---:R-:W-:Y:S01]  /*59d0*/  PRMT R30, R13, 0x7632, R30 ;  /* 0x000076320d1e7816 */ /* 0x004fe2000000001e */
[----:B------:R-:W-:Y:S01]  /*59e0*/  STG.E.U16 desc[UR32][R40.64], R8 ;  /* 0x0000000828007986 */ /* 0x000fe2000c101520 */
[----:B------:R-:W-:-:S03]  /*59f0*/  PRMT R31, R14, 0x7632, R31 ;  /* 0x000076320e1f7816 */ /* 0x000fc6000000001f */
[----:B------:R-:W-:Y:S01]  /*5a00*/  STG.E.U16 desc[UR32][R42.64], R5 ;  /* 0x000000052a007986 */ /* 0x000fe2000c101520 */
[----:B0-----:R-:W-:-:S03]  /*5a10*/  PRMT R33, R15, 0x7632, R33 ;  /* 0x000076320f217816 */ /* 0x001fc60000000021 */
[----:B------:R-:W-:Y:S04]  /*5a20*/  STG.E.U16 desc[UR32][R44.64], R17 ;  /* 0x000000112c007986 */ /* 0x000fe8000c101520 */
[----:B------:R-:W-:Y:S04]  /*5a30*/  STG.E.U16 desc[UR32][R46.64], R6 ;  /* 0x000000062e007986 */ /* 0x000fe8000c101520 */
[----:B------:R-:W-:Y:S04]  /*5a40*/  STG.E.U16 desc[UR32][R48.64], R24 ;  /* 0x0000001830007986 */ /* 0x000fe8000c101520 */
[----:B------:R0:W-:Y:S04]  /*5a50*/  STG.E.U16 desc[UR32][R50.64], R7 ;  /* 0x0000000732007986 */ /* 0x0001e8000c101520 */
[----:B------:R-:W-:Y:S04]  /*5a60*/  STG.E.U16 desc[UR32][R52.64], R26 ;  /* 0x0000001a34007986 */ /* 0x000fe8000c101520 */
[----:B------:R-:W-:Y:S04]  /*5a70*/  STG.E.U16 desc[UR32][R54.64], R12 ;  /* 0x0000000c36007986 */ /* 0x000fe8000c101520 */
[----:B------:R-:W-:Y:S01]  /*5a80*/  STG.E.U16 desc[UR32][R56.64], R28 ;  /* 0x0000001c38007986 */ /* 0x000fe2000c101520 */
[----:B0-----:R-:W0:Y:S03]  /*5a90*/  LDC.64 R6, c[0x0][0x3a0] ;  /* 0x0000e800ff067b82 */ /* 0x001e260000000a00 */
[----:B------:R-:W-:Y:S04]  /*5aa0*/  STG.E.U16 desc[UR32][R58.64], R13 ;  /* 0x0000000d3a007986 */ /* 0x000fe8000c101520 */
[----:B------:R-:W-:Y:S04]  /*5ab0*/  STG.E.U16 desc[UR32][R60.64], R30 ;  /* 0x0000001e3c007986 */ /* 0x000fe8000c101520 */
[----:B------:R1:W-:Y:S04]  /*5ac0*/  STG.E.U16 desc[UR32][R2.64], R14 ;  /* 0x0000000e02007986 */ /* 0x0003e8000c101520 */
[----:B------:R-:W-:Y:S04]  /*5ad0*/  STG.E.U16 desc[UR32][R62.64], R31 ;  /* 0x0000001f3e007986 */ /* 0x000fe8000c101520 */
[----:B------:R-:W-:Y:S04]  /*5ae0*/  STG.E.U16 desc[UR32][R64.64], R15 ;  /* 0x0000000f40007986 */ /* 0x000fe8000c101520 */
[----:B------:R-:W-:Y:S01]  /*5af0*/  STG.E.U16 desc[UR32][R66.64], R33 ;  /* 0x0000002142007986 */ /* 0x000fe2000c101520 */
[----:B-1----:R-:W-:-:S02]  /*5b00*/  IMAD.SHL.U32 R3, R36, 0x4, RZ ;  /* 0x0000000424037824 */ /* 0x002fc400078e00ff */
[----:B------:R-:W-:Y:S01]  /*5b10*/  IMAD.HI R36, R36, 0x4, RZ ;  /* 0x0000000424247827 */ /* 0x000fe200078e02ff */
[----:B------:R-:W-:Y:S02]  /*5b20*/  BAR.SYNC.DEFER_BLOCKING 0x0 ;  /* 0x0000000000007b1d */ /* 0x000fe40000010000 */
[----:B0-----:R-:W-:-:S04]  /*5b30*/  IADD3 R2, P1, P2, R3, UR6, R6 ;  /* 0x0000000603027c10 */ /* 0x001fc8000fa3e006 */
[----:B------:R-:W-:Y:S01]  /*5b40*/  IADD3.X R3, PT, PT, R36, UR5, R7, P1, P2 ;  /* 0x0000000524037c10 */ /* 0x000fe20008fe4407 */
[----:B------:R-:W-:Y:S01]  /*5b50*/  STSM.16.M88 [R39], R16 ;  /* 0x0000001027007844 */ /* 0x000fe20000000000 */
[----:B------:R-:W-:Y:S06]  /*5b60*/  BAR.SYNC.DEFER_BLOCKING 0x0 ;  /* 0x0000000000007b1d */ /* 0x000fec0000010000 */
[----:B------:R-:W0:Y:S04]  /*5b70*/  LDSM.16.M88 R5, [R38+UR12] ;  /* 0x0000000c2605783b */ /* 0x000e280008000000 */
[----:B0-----:R0:W-:Y:S01]  /*5b80*/  @!P0 STG.E desc[UR32][R2.64], R5 ;  /* 0x0000000502008986 */ /* 0x0011e2000c101920 */
[----:B------:R-:W-:Y:S06]  /*5b90*/  BAR.SYNC.DEFER_BLOCKING 0x0 ;  /* 0x0000000000007b1d */ /* 0x000fec0000010000 */
[----:B------:R-:W-:Y:S05]  /*5ba0*/  BRA.U UP1, `(.L_x_22) ;  /* 0x0000000101a07547 */ /* 0x000fea000b800000 */
[----:B------:R-:W1:Y:S01]  /*5bb0*/  S2UR UR5, SR_CgaCtaId ;  /* 0x00000000000579c3 */ /* 0x000e620000008800 */
[----:B------:R-:W-:Y:S01]  /*5bc0*/  NOP ;  /* 0x0000000000007918 */ /* 0x000fe20000000000 */
[----:B------:R-:W-:Y:S01]  /*5bd0*/  UMOV UR4, 0x50 ;  /* 0x0000005000047882 */ /* 0x000fe20000000000 */
[----:B------:R-:W-:Y:S02]  /*5be0*/  IMAD.U32 R0, RZ, RZ, UR13 ;  /* 0x0000000dff007e24 */ /* 0x000fe4000f8e00ff */
[----:B0-----:R-:W-:Y:S02]  /*5bf0*/  IMAD.MOV.U32 R3, RZ, RZ, 0xf ;  /* 0x0000000fff037424 */ /* 0x001fe400078e00ff */
[----:B------:R-:W-:Y:S01]  /*5c00*/  IMAD.MOV.U32 R7, RZ, RZ, 0x1 ;  /* 0x00000001ff077424 */ /* 0x000fe200078e00ff */
[----:B------:R-:W-:-:S04]  /*5c10*/  LOP3.LUT R0, R0, 0xffff, RZ, 0xc0, !PT ;  /* 0x0000ffff00007812 */ /* 0x000fc800078ec0ff */
[----:B------:R-:W-:-:S05]  /*5c20*/  SHF.R.U32.HI R0, RZ, 0x5, R0 ;  /* 0x00000005ff007819 */ /* 0x000fca0000011600 */
[----:B------:R-:W-:Y:S01]  /*5c30*/  VIADD R2, R0, 0x10 ;  /* 0x0000001000027836 */ /* 0x000fe20000000000 */
[----:B------:R-:W-:Y:S01]  /*5c40*/  SHF.L.U32 R0, R3, R0, RZ ;  /* 0x0000000003007219 */ /* 0x000fe200000006ff */
[----:B-1----:R-:W-:-:S03]  /*5c50*/  ULEA UR6, UR5, UR4, 0x18 ;  /* 0x0000000405067291 */ /* 0x002fc6000f8ec0ff */
[----:B------:R-:W-:-:S04]  /*5c60*/  SHF.L.U32 R3, R7, R2, RZ ;  /* 0x0000000207037219 */ /* 0x000fc800000006ff */
[----:B------:R-:W-:Y:S02]  /*5c70*/  LOP3.LUT R0, R3, R0, RZ, 0xfc, !PT ;  /* 0x0000000003007212 */ /* 0x000fe400078efcff */
[----:B------:R-:W0:Y:S02]  /*5c80*/  LDS R5, [UR6] ;  /* 0x00000006ff057984 */ /* 0x000e240008000800 */
[C---:B------:R-:W-:Y:S02]  /*5c90*/  LOP3.LUT R2, R0.reuse, 0xffff, RZ, 0xc0, !PT ;  /* 0x0000ffff00027812 */ /* 0x040fe400078ec0ff */
[----:B0-----:R-:W-:-:S04]  /*5ca0*/  LOP3.LUT R3, R0, 0xffff, R5, 0x80, !PT ;  /* 0x0000ffff00037812 */ /* 0x001fc800078e8005 */
[----:B------:R-:W-:-:S13]  /*5cb0*/  ISETP.NE.AND P0, PT, R3, R2, PT ;  /* 0x000000020300720c */ /* 0x000fda0003f05270 */
[----:B------:R-:W-:Y:S05]  /*5cc0*/  @P0 BRA `(.L_x_23) ;  /* 0x0000000000500947 */ /* 0x000fea0003800000 */
[----:B------:R-:W-:Y:S02]  /*5cd0*/  SHF.R.U32.HI R5, RZ, 0x10, R5 ;  /* 0x00000010ff057819 */ /* 0x000fe40000011605 */
[----:B------:R-:W-:-:S04]  /*5ce0*/  SHF.R.U32.HI R2, RZ, 0x10, R0 ;  /* 0x00000010ff027819 */ /* 0x000fc80000011600 */
[----:B------:R-:W-:-:S04]  /*5cf0*/  LOP3.LUT R5, R5, R2, RZ, 0xc0, !PT ;  /* 0x0000000205057212 */ /* 0x000fc800078ec0ff */
[----:B------:R-:W-:-:S13]  /*5d00*/  ISETP.NE.AND P0, PT, R5, R2, PT ;  /* 0x000000020500720c */ /* 0x000fda0003f05270 */
[----:B------:R-:W-:Y:S05]  /*5d10*/  @P0 BRA `(.L_x_24) ;  /* 0x0000000000300947 */ /* 0x000fea0003800000 */
[----:B------:R-:W-:Y:S01]  /*5d20*/  R2UR UR4, R0 ;  /* 0x00000000000472ca */ /* 0x000fe200000e0000 */
[----:B------:R-:W-:Y:S01]  /*5d30*/  VOTEU.ANY UR5, UPT, PT ;  /* 0x0000000000057886 */ /* 0x000fe200038e0100 */
[----:B------:R-:W0:Y:S01]  /*5d40*/  S2R R0, SR_LANEID ;  /* 0x0000000000007919 */ /* 0x000e220000000000 */
[----:B------:R-:W-:-:S10]  /*5d50*/  UFLO.U32 UR5, UR5 ;  /* 0x00000005000572bd */ /* 0x000fd400080e0000 */
[----:B------:R-:W-:-:S06]  /*5d60*/  ULOP3.LUT UR4, URZ, UR4, URZ, 0x33, !UPT ;  /* 0x00000004ff047292 */ /* 0x000fcc000f8e33ff */
[----:B------:R-:W-:-:S04]  /*5d70*/  MOV R2, UR4 ;  /* 0x0000000400027c02 */ /* 0x000fc80008000f00 */
[----:B------:R-:W1:Y:S02]  /*5d80*/  REDUX UR7, R2 ;  /* 0x00000000020773c4 */ /* 0x000e640000000000 */
[----:B------:R2:W-:Y:S01]  /*5d90*/  UTCATOMSWS.AND URZ, UR4 ;  /* 0x0000000400ff79e3 */ /* 0x0005e20008000000 */
[----:B0-----:R-:W-:Y:S01]  /*5da0*/  ISETP.EQ.U32.AND P0, PT, R0, UR5, PT ;  /* 0x0000000500007c0c */ /* 0x001fe2000bf02070 */
[----:B-1----:R-:W-:-:S12]  /*5db0*/  IMAD.U32 R0, RZ, RZ, UR7 ;  /* 0x00000007ff007e24 */ /* 0x002fd8000f8e00ff */
[----:B------:R2:W-:Y:S01]  /*5dc0*/  @P0 ATOMS.AND RZ, [UR6], R0 ;  /* 0x00000000ffff098c */ /* 0x0005e2000a800006 */
[----:B------:R-:W-:Y:S05]  /*5dd0*/  BRA `(.L_x_22) ;  /* 0x0000000000147947 */ /* 0x000fea0003800000 */
.L_x_24:
[----:B------:R-:W-:-:S07]  /*5de0*/  MOV R2, 0x5e00 ;  /* 0x00005e0000027802 */ /* 0x000fce0000000f00 */
[----:B------:R-:W-:Y:S05]  /*5df0*/  CALL.REL.NOINC `($__internal_0_$__cuda_sm10x_tcgen05_guardrail_trap_col_being_dealloced_not_returned_by_alloc) ;  /* 0x0000000000447944 */ /* 0x000fea0003c00000 */
[----:B------:R-:W-:Y:S05]  /*5e00*/  BRA `(.L_x_22) ;  /* 0x0000000000087947 */ /* 0x000fea0003800000 */
.L_x_23:
[----:B------:R-:W-:-:S07]  /*5e10*/  MOV R2, 0x5e30 ;  /* 0x00005e3000027802 */ /* 0x000fce0000000f00 */
[----:B------:R-:W-:Y:S05]  /*5e20*/  CALL.REL.NOINC `($__internal_2_$__cuda_sm10x_tcgen05_guardrail_trap_unallocated_columns_being_dealloced) ;  /* 0x0000000000507944 */ /* 0x000fea0003c00000 */
.L_x_22:
[----:B------:R-:W-:Y:S01]  /*5e30*/  NOP ;  /* 0x0000000000007918 */ /* 0x000fe20000000000 */
[----:B--2---:R-:W-:Y:S05]  /*5e40*/  EXIT ;  /* 0x000000000000794d */ /* 0x004fea0003800000 */
.L_x_8:
[----:B------:R-:W1:Y:S02]  /*5e50*/  SYNCS.PHASECHK.TRANS64.TRYWAIT P2, [UR12+0x5000], RZ ;  /* 0x005000ffff0075a7 */ /* 0x000e64000804110c */
[----:B-1----:R-:W-:Y:S05]  /*5e60*/  @!P2 BRA `(.L_x_8) ;  /* 0xfffffffc00f8a947 */ /* 0x002fea000383ffff */
[----:B------:R-:W-:Y:S05]  /*5e70*/  BRA `(.L_x_7) ;  /* 0xffffffb800b87947 */ /* 0x000fea000383ffff */
.L_x_17:
[----:B------:R-:W2:Y:S02]  /*5e80*/  SYNCS.PHASECHK.TRANS64.TRYWAIT P0, [UR12+0x7010], RZ ;  /* 0x007010ffff0075a7 */ /* 0x000ea4000800110c */
[----:B--2---:R-:W-:Y:S05]  /*5e90*/  @!P0 BRA `(.L_x_17) ;  /* 0xfffffffc00f88947 */ /* 0x004fea000383ffff */
[----:B------:R-:W-:Y:S05]  /*5ea0*/  BRA `(.L_x_25) ;  /* 0xffffffd400347947 */ /* 0x000fea000383ffff */
.L_x_18:
[----:B------:R-:W2:Y:S02]  /*5eb0*/  SYNCS.PHASECHK.TRANS64.TRYWAIT P0, [UR50], R23 ;  /* 0x00000017ff0075a7 */ /* 0x000ea40008001132 */
[----:B--2---:R-:W-:Y:S05]  /*5ec0*/  @!P0 BRA `(.L_x_18) ;  /* 0xfffffffc00f88947 */ /* 0x004fea000383ffff */
[----:B------:R-:W-:Y:S05]  /*5ed0*/  BRA `(.L_x_26) ;  /* 0xffffffe000107947 */ /* 0x000fea000383ffff */
.L_x_21:
[----:B------:R-:W0:Y:S02]  /*5ee0*/  SYNCS.PHASECHK.TRANS64.TRYWAIT P0, [UR50], R4 ;  /* 0x00000004ff0075a7 */ /* 0x000e240008001132 */
[----:B0-----:R-:W-:Y:S05]  /*5ef0*/  @!P0 BRA `(.L_x_21) ;  /* 0xfffffffc00f88947 */ /* 0x001fea000383ffff */
[----:B------:R-:W-:Y:S05]  /*5f00*/  BRA `(.L_x_27) ;  /* 0xffffffe400c87947 */ /* 0x000fea000383ffff */
        .weak           $__internal_0_$__cuda_sm10x_tcgen05_guardrail_trap_col_being_dealloced_not_returned_by_alloc
        .type           $__internal_0_$__cuda_sm10x_tcgen05_guardrail_trap_col_being_dealloced_not_returned_by_alloc,@function
        .size           $__internal_0_$__cuda_sm10x_tcgen05_guardrail_trap_col_being_dealloced_not_returned_by_alloc,($__internal_1_$__cuda_sm10x_tcgen05_guardrail_trap_phase_invalid_during_alloc - $__internal_0_$__cuda_sm10x_tcgen05_guardrail_trap_col_being_dealloced_not_returned_by_alloc)
$__internal_0_$__cuda_sm10x_tcgen05_guardrail_trap_col_being_dealloced_not_returned_by_alloc:
[----:B------:R-:W-:Y:S05]  /*5f10*/  BPT.TRAP 0x1 ;  /* 0x000000040000795c */ /* 0x000fea0000300000 */
[----:B------:R-:W-:-:S04]  /*5f20*/  IMAD.MOV.U32 R3, RZ, RZ, 0x0 ;  /* 0x00000000ff037424 */ /* 0x000fc800078e00ff */
[----:B------:R-:W-:Y:S05]  /*5f30*/  RET.REL.NODEC R2 `(attn_fwd) ;  /* 0xffffffa002307950 */ /* 0x000fea0003c3ffff */
        .weak           $__internal_1_$__cuda_sm10x_tcgen05_guardrail_trap_phase_invalid_during_alloc
        .type           $__internal_1_$__cuda_sm10x_tcgen05_guardrail_trap_phase_invalid_during_alloc,@function
        .size           $__internal_1_$__cuda_sm10x_tcgen05_guardrail_trap_phase_invalid_during_alloc,($__internal_2_$__cuda_sm10x_tcgen05_guardrail_trap_unallocated_columns_being_dealloced - $__internal_1_$__cuda_sm10x_tcgen05_guardrail_trap_phase_invalid_during_alloc)
$__internal_1_$__cuda_sm10x_tcgen05_guardrail_trap_phase_invalid_during_alloc:
[----:B------:R-:W-:Y:S05]  /*5f40*/  BPT.TRAP 0x1 ;  /* 0x000000040000795c */ /* 0x000fea0000300000 */
[----:B------:R-:W-:-:S04]  /*5f50*/  IMAD.MOV.U32 R5, RZ, RZ, 0x0 ;  /* 0x00000000ff057424 */ /* 0x000fc800078e00ff */
[----:B------:R-:W-:Y:S05]  /*5f60*/  RET.REL.NODEC R4 `(attn_fwd) ;  /* 0xffffffa004247950 */ /* 0x000fea0003c3ffff */
        .weak           $__internal_2_$__cuda_sm10x_tcgen05_guardrail_trap_unallocated_columns_being_dealloced
        .type           $__internal_2_$__cuda_sm10x_tcgen05_guardrail_trap_unallocated_columns_being_dealloced,@function
        .size           $__internal_2_$__cuda_sm10x_tcgen05_guardrail_trap_unallocated_columns_being_dealloced,(.L_x_31 - $__internal_2_$__cuda_sm10x_tcgen05_guardrail_trap_unallocated_columns_being_dealloced)
$__internal_2_$__cuda_sm10x_tcgen05_guardrail_trap_unallocated_columns_being_dealloced:
[----:B------:R-:W-:Y:S05]  /*5f70*/  BPT.TRAP 0x1 ;  /* 0x000000040000795c */ /* 0x000fea0000300000 */
[----:B------:R-:W-:-:S04]  /*5f80*/  IMAD.MOV.U32 R3, RZ, RZ, 0x0 ;  /* 0x00000000ff037424 */ /* 0x000fc800078e00ff */
[----:B------:R-:W-:Y:S05]  /*5f90*/  RET.REL.NODEC R2 `(attn_fwd) ;  /* 0xffffffa002187950 */ /* 0x000fea0003c3ffff */
.L_x_28:
[----:B------:R-:W-:-:S00]  /*5fa0*/  BRA `(.L_x_28) ;  /* 0xfffffffc00fc7947 */ /* 0x000fc0000383ffff */
[----:B------:R-:W-:-:S00]  /*5fb0*/  NOP ;  /* 0x0000000000007918 */ /* 0x000fc00000000000 */
        /* <DEDUP_REMOVED lines=12> */
.L_x_31:


//--------------------- .nv.global.init           --------------------------
	.section	.nv.global.init,"aw",@progbits
.nv.global.init:
	.type		_$_str,@object
	.size		_$_str,(.L_3 - _$_str)
_$_str:
        /*0000*/ 	.byte	0x5f, 0x5f, 0x43, 0x55, 0x44, 0x41, 0x5f, 0x46, 0x54, 0x5a, 0x00
.L_3:


//--------------------- .nv.shared.attn_fwd       --------------------------
	.section	.nv.shared.attn_fwd,"aw",@nobits
	.sectionflags	@""
	.align	16
	.zero		1024


//--------------------- .nv.shared.reserved.0     --------------------------
	.section	.nv.shared.reserved.0,"aw",@nobits
	.align	8
	.weak		__nv_reservedSMEM_offset_0_alias
	.size		__nv_reservedSMEM_offset_0_alias, 0, 64
	.other		__nv_reservedSMEM_offset_0_alias,@"STO_CUDA_RESERVED_SHARED STV_DEFAULT"
__nv_reservedSMEM_offset_0_alias:
	.zero		0
.nv.shared.reserved.0:
	.zero		64
	.weak		__nv_reservedSMEM_allocation_phase
	.type		__nv_reservedSMEM_allocation_phase,@object
	.size		__nv_reservedSMEM_allocation_phase,(.L_0 - __nv_reservedSMEM_allocation_phase)
__nv_reservedSMEM_allocation_phase:
	.zero		1
.L_0:
	.zero		7
	.weak		__nv_reservedSMEM_devtool_atexit_pc
	.type		__nv_reservedSMEM_devtool_atexit_pc,@object
	.size		__nv_reservedSMEM_devtool_atexit_pc,(__nv_reservedSMEM_allocation_mask - __nv_reservedSMEM_devtool_atexit_pc)
__nv_reservedSMEM_devtool_atexit_pc:
	.zero		8
	.weak		__nv_reservedSMEM_allocation_mask
	.type		__nv_reservedSMEM_allocation_mask,@object
	.size		__nv_reservedSMEM_allocation_mask,(.L_2 - __nv_reservedSMEM_allocation_mask)
__nv_reservedSMEM_allocation_mask:
	.zero		4
.L_2:


//--------------------- .nv.constant0.attn_fwd    --------------------------
	.section	.nv.constant0.attn_fwd,"a",@progbits
	.sectionflags	@""
	.align	4
.nv.constant0.attn_fwd:
	.zero		1032


//--------------------- SYMBOLS --------------------------

	.type		.nv.reservedSmem.offset0,@object
	.size		.nv.reservedSmem.offset0,0x4
	.type		.nv.reservedSmem.cap,@object
	.size		.nv.reservedSmem.cap,0x4
